	.target	sm_90a

	.elftype	@"ET_EXEC"


//--------------------- .note.nv.tkinfo           --------------------------
	.section	.note.nv.tkinfo,"",@"SHT_NOTE"
	.sectionflags	@"SHF_NOTE_NV_TKINFO"
	.tkinfo
        /*0018*/ 	.word	0x00000002
        /*0030*/ 	.string	""
        /*0030*/ 	.string	"ptxas"
        /*0030*/ 	.string	"Cuda compilation tools, release 13.0, V13.0.88"
        /*0030*/ 	.string	"Build cuda_13.0.r13.0/compiler.36424714_0"
        /*0030*/ 	.string	"-arch sm_90a -m 64 "



//--------------------- .note.nv.cuinfo           --------------------------
	.section	.note.nv.cuinfo,"",@"SHT_NOTE"
	.sectionflags	@"SHF_NOTE_NV_CUINFO"
        /*0018*/ 	.short	0x0002
        /*001a*/ 	.short	0x005a
        /*001c*/ 	.short	0x0082
	.zero		2


//--------------------- .nv.info                  --------------------------
	.section	.nv.info,"",@"SHT_CUDA_INFO"
	.align	4


	//----- nvinfo : EIATTR_REGCOUNT
	.align		4
        /*0000*/ 	.byte	0x04, 0x2f
        /*0002*/ 	.short	(.L_15 - .L_14)
	.align		4
.L_14:
        /*0004*/ 	.word	index@(_ZN7cutlass13device_kernelINS_4gemm6kernel13GemmUniversalIN4cute5tupleIJiiiiEEENS1_10collective13CollectiveMmaINS1_34MainloopSm90TmaGmmaWarpSpecializedILi20ENS5_IJNS4_1CILi2EEENSA_ILi1EEESC_EEENS1_32KernelTmaWarpSpecializedPingpongEEENS5_IJNSA_ILi64EEENSA_ILi112EEESG_EEEaNS5_IJlSC_lEEEaSJ_NS4_8TiledMMAINS4_8MMA_AtomIJNS4_4SM904GMMA26MMA_64x16x32_S32S8S8_SS_TNEEEENS4_6LayoutINS5_IJSC_SC_SC_EEENS5_IJNSA_ILi0EEESS_SS_EEEEENS5_IJNS4_10UnderscoreESV_SV_EEEEENS4_13SM90_TMA_LOADENS4_14ComposedLayoutINS4_7SwizzleILi2ELi4ELi3EEENS4_18smem_ptr_flag_bitsILi8EEENSQ_INS5_IJNSA_ILi8EEESG_EEENS5_IJSG_SC_EEEEEEEvNS4_8identityENS4_23SM90_TMA_LOAD_MULTICASTES18_vS19_EENS_8epilogue10collective6detail29Sm90TmaWarpSpecializedAdapterINS1D_15DefaultEpilogueIaSJ_SJ_NS1C_6thread17LinearCombinationIaLi1EiiLNS1H_9ScaleType4KindE0ELNS_15FloatRoundStyleE2EaEENS1_15EpilogueDefaultEEEEEvvEEEEvNT_6ParamsE)
        /*0008*/ 	.word	0x000000a8


	//----- nvinfo : EIATTR_FRAME_SIZE
	.align		4
.L_15:
        /*000c*/ 	.byte	0x04, 0x11
        /*000e*/ 	.short	(.L_17 - .L_16)
	.align		4
.L_16:
        /*0010*/ 	.word	index@(_ZN7cutlass13device_kernelINS_4gemm6kernel13GemmUniversalIN4cute5tupleIJiiiiEEENS1_10collective13CollectiveMmaINS1_34MainloopSm90TmaGmmaWarpSpecializedILi20ENS5_IJNS4_1CILi2EEENSA_ILi1EEESC_EEENS1_32KernelTmaWarpSpecializedPingpongEEENS5_IJNSA_ILi64EEENSA_ILi112EEESG_EEEaNS5_IJlSC_lEEEaSJ_NS4_8TiledMMAINS4_8MMA_AtomIJNS4_4SM904GMMA26MMA_64x16x32_S32S8S8_SS_TNEEEENS4_6LayoutINS5_IJSC_SC_SC_EEENS5_IJNSA_ILi0EEESS_SS_EEEEENS5_IJNS4_10UnderscoreESV_SV_EEEEENS4_13SM90_TMA_LOADENS4_14ComposedLayoutINS4_7SwizzleILi2ELi4ELi3EEENS4_18smem_ptr_flag_bitsILi8EEENSQ_INS5_IJNSA_ILi8EEESG_EEENS5_IJSG_SC_EEEEEEEvNS4_8identityENS4_23SM90_TMA_LOAD_MULTICASTES18_vS19_EENS_8epilogue10collective6detail29Sm90TmaWarpSpecializedAdapterINS1D_15DefaultEpilogueIaSJ_SJ_NS1C_6thread17LinearCombinationIaLi1EiiLNS1H_9ScaleType4KindE0ELNS_15FloatRoundStyleE2EaEENS1_15EpilogueDefaultEEEEEvvEEEEvNT_6ParamsE)
        /*0014*/ 	.word	0x00000008


	//----- nvinfo : EIATTR_MIN_STACK_SIZE
	.align		4
.L_17:
        /*0018*/ 	.byte	0x04, 0x12
        /*001a*/ 	.short	(.L_19 - .L_18)
	.align		4
.L_18:
        /*001c*/ 	.word	index@(_ZN7cutlass13device_kernelINS_4gemm6kernel13GemmUniversalIN4cute5tupleIJiiiiEEENS1_10collective13CollectiveMmaINS1_34MainloopSm90TmaGmmaWarpSpecializedILi20ENS5_IJNS4_1CILi2EEENSA_ILi1EEESC_EEENS1_32KernelTmaWarpSpecializedPingpongEEENS5_IJNSA_ILi64EEENSA_ILi112EEESG_EEEaNS5_IJlSC_lEEEaSJ_NS4_8TiledMMAINS4_8MMA_AtomIJNS4_4SM904GMMA26MMA_64x16x32_S32S8S8_SS_TNEEEENS4_6LayoutINS5_IJSC_SC_SC_EEENS5_IJNSA_ILi0EEESS_SS_EEEEENS5_IJNS4_10UnderscoreESV_SV_EEEEENS4_13SM90_TMA_LOADENS4_14ComposedLayoutINS4_7SwizzleILi2ELi4ELi3EEENS4_18smem_ptr_flag_bitsILi8EEENSQ_INS5_IJNSA_ILi8EEESG_EEENS5_IJSG_SC_EEEEEEEvNS4_8identityENS4_23SM90_TMA_LOAD_MULTICASTES18_vS19_EENS_8epilogue10collective6detail29Sm90TmaWarpSpecializedAdapterINS1D_15DefaultEpilogueIaSJ_SJ_NS1C_6thread17LinearCombinationIaLi1EiiLNS1H_9ScaleType4KindE0ELNS_15FloatRoundStyleE2EaEENS1_15EpilogueDefaultEEEEEvvEEEEvNT_6ParamsE)
        /*0020*/ 	.word	0x00000008
.L_19:


//--------------------- .nv.compat                --------------------------
	.section	.nv.compat,"",@"SHT_CUDA_COMPAT_INFO"
	.align	4
        /*0000*/ 	.byte	0x02, 0x09, 0x01, 0x00, 0x02, 0x02, 0x04, 0x00, 0x02, 0x05, 0x05, 0x00, 0x03, 0x07, 0x01, 0x01
        /*0010*/ 	.byte	0x02, 0x03, 0x01, 0x00, 0x02, 0x06, 0x01, 0x00, 0x04, 0x0b, 0x08, 0x00, 0x00, 0x00, 0x00, 0x00
        /*0020*/ 	.byte	0x00, 0x00, 0x00, 0x00


//--------------------- .nv.info._ZN7cutlass13device_kernelINS_4gemm6kernel13GemmUniversalIN4cute5tupleIJiiiiEEENS1_10collective13CollectiveMmaINS1_34MainloopSm90TmaGmmaWarpSpecializedILi20ENS5_IJNS4_1CILi2EEENSA_ILi1EEESC_EEENS1_32KernelTmaWarpSpecializedPingpongEEENS5_IJNSA_ILi64EEENSA_ILi112EEESG_EEEaNS5_IJlSC_lEEEaSJ_NS4_8TiledMMAINS4_8MMA_AtomIJNS4_4SM904GMMA26MMA_64x16x32_S32S8S8_SS_TNEEEENS4_6LayoutINS5_IJSC_SC_SC_EEENS5_IJNSA_ILi0EEESS_SS_EEEEENS5_IJNS4_10UnderscoreESV_SV_EEEEENS4_13SM90_TMA_LOADENS4_14ComposedLayoutINS4_7SwizzleILi2ELi4ELi3EEENS4_18smem_ptr_flag_bitsILi8EEENSQ_INS5_IJNSA_ILi8EEESG_EEENS5_IJSG_SC_EEEEEEEvNS4_8identityENS4_23SM90_TMA_LOAD_MULTICASTES18_vS19_EENS_8epilogue10collective6detail29Sm90TmaWarpSpecializedAdapterINS1D_15DefaultEpilogueIaSJ_SJ_NS1C_6thread17LinearCombinationIaLi1EiiLNS1H_9ScaleType4KindE0ELNS_15FloatRoundStyleE2EaEENS1_15EpilogueDefaultEEEEEvvEEEEvNT_6ParamsE --------------------------
	.section	.nv.info._ZN7cutlass13device_kernelINS_4gemm6kernel13GemmUniversalIN4cute5tupleIJiiiiEEENS1_10collective13CollectiveMmaINS1_34MainloopSm90TmaGmmaWarpSpecializedILi20ENS5_IJNS4_1CILi2EEENSA_ILi1EEESC_EEENS1_32KernelTmaWarpSpecializedPingpongEEENS5_IJNSA_ILi64EEENSA_ILi112EEESG_EEEaNS5_IJlSC_lEEEaSJ_NS4_8TiledMMAINS4_8MMA_AtomIJNS4_4SM904GMMA26MMA_64x16x32_S32S8S8_SS_TNEEEENS4_6LayoutINS5_IJSC_SC_SC_EEENS5_IJNSA_ILi0EEESS_SS_EEEEENS5_IJNS4_10UnderscoreESV_SV_EEEEENS4_13SM90_TMA_LOADENS4_14ComposedLayoutINS4_7SwizzleILi2ELi4ELi3EEENS4_18smem_ptr_flag_bitsILi8EEENSQ_INS5_IJNSA_ILi8EEESG_EEENS5_IJSG_SC_EEEEEEEvNS4_8identityENS4_23SM90_TMA_LOAD_MULTICASTES18_vS19_EENS_8epilogue10collective6detail29Sm90TmaWarpSpecializedAdapterINS1D_15DefaultEpilogueIaSJ_SJ_NS1C_6thread17LinearCombinationIaLi1EiiLNS1H_9ScaleType4KindE0ELNS_15FloatRoundStyleE2EaEENS1_15EpilogueDefaultEEEEEvvEEEEvNT_6ParamsE,"",@"SHT_CUDA_INFO"
	.sectionflags	@""
	.align	4


	//----- nvinfo : EIATTR_CUDA_API_VERSION
	.align		4
        /*0000*/ 	.byte	0x04, 0x37
        /*0002*/ 	.short	(.L_21 - .L_20)
.L_20:
        /*0004*/ 	.word	0x00000082


	//----- nvinfo : EIATTR_KPARAM_INFO
	.align		4
.L_21:
        /*0008*/ 	.byte	0x04, 0x17
        /*000a*/ 	.short	(.L_23 - .L_22)
.L_22:
        /*000c*/ 	.word	0x00000000
        /*0010*/ 	.short	0x0000
        /*0012*/ 	.short	0x0070
        /*0014*/ 	.byte	0x00, 0xf0, 0x01, 0x10


	//----- nvinfo : EIATTR_SPARSE_MMA_MASK
	.align		4
.L_23:
        /*0018*/ 	.byte	0x03, 0x50
        /*001a*/ 	.short	0x0000


	//----- nvinfo : EIATTR_MAXREG_COUNT
	.align		4
        /*001c*/ 	.byte	0x03, 0x1b
        /*001e*/ 	.short	0x00a8


	//----- nvinfo : EIATTR_NUM_BARRIERS
	.align		4
        /*0020*/ 	.byte	0x02, 0x4c
        /*0022*/ 	.byte	0x01
	.zero		1


	//----- nvinfo : EIATTR_EXTERNS
	.align		4
        /*0024*/ 	.byte	0x04, 0x0f
        /*0026*/ 	.short	(.L_25 - .L_24)


	//   ....[0]....
	.align		4
.L_24:
        /*0028*/ 	.word	index@(__assertfail)


	//----- nvinfo : EIATTR_ANNOTATIONS
	.align		4
.L_25:
        /*002c*/ 	.byte	0x04, 0x55
        /*002e*/ 	.short	(.L_27 - .L_26)


	//   ....[0]....
.L_26:
        /*0030*/ 	.word	0x00000001
        /*0034*/ 	.byte	0xe0, 0x0f, 0x00, 0x00, 0x01, 0x00, 0x00, 0x00, 0x90, 0x16, 0x00, 0x00, 0x01, 0x00, 0x00, 0x00
        /*0044*/ 	.byte	0xb0, 0x5c, 0x00, 0x00, 0x01, 0x00, 0x00, 0x00, 0xe0, 0x68, 0x00, 0x00


	//----- nvinfo : EIATTR_MERCURY_ISA_VERSION
	.align		4
.L_27:
        /*0050*/ 	.byte	0x03, 0x5f
        /*0052*/ 	.short	0x0101


	//----- nvinfo : EIATTR_INT_WARP_WIDE_INSTR_OFFSETS
	.align		4
        /*0054*/ 	.byte	0x04, 0x31
        /*0056*/ 	.short	(.L_29 - .L_28)


	//   ....[0]....
.L_28:
        /*0058*/ 	.word	0x00000720


	//   ....[1]....
        /*005c*/ 	.word	0x00000740


	//   ....[2]....
        /*0060*/ 	.word	0x00000760


	//   ....[3]....
        /*0064*/ 	.word	0x00000820


	//   ....[4]....
        /*0068*/ 	.word	0x00000840


	//   ....[5]....
        /*006c*/ 	.word	0x000008a0


	//   ....[6]....
        /*0070*/ 	.word	0x000009b0


	//   ....[7]....
        /*0074*/ 	.word	0x000009e0


	//   ....[8]....
        /*0078*/ 	.word	0x00002a20


	//----- nvinfo : EIATTR_COOP_GROUP_MASK_REGIDS
	.align		4
.L_29:
        /*007c*/ 	.byte	0x04, 0x29
        /*007e*/ 	.short	(.L_31 - .L_30)


	//   ....[0]....
.L_30:
        /*0080*/ 	.word	0xffffffff


	//   ....[1]....
        /*0084*/ 	.word	0xffffffff


	//   ....[2]....
        /*0088*/ 	.word	0xffffffff


	//   ....[3]....
        /*008c*/ 	.word	0xffffffff


	//   ....[4]....
        /*0090*/ 	.word	0xffffffff


	//   ....[5]....
        /*0094*/ 	.word	0xffffffff


	//   ....[6]....
        /*0098*/ 	.word	0xffffffff


	//----- nvinfo : EIATTR_COOP_GROUP_INSTR_OFFSETS
	.align		4
.L_31:
        /*009c*/ 	.byte	0x04, 0x28
        /*009e*/ 	.short	(.L_33 - .L_32)


	//   ....[0]....
.L_32:
        /*00a0*/ 	.word	0x00000070


	//   ....[1]....
        /*00a4*/ 	.word	0x00000080


	//   ....[2]....
        /*00a8*/ 	.word	0x00000140


	//   ....[3]....
        /*00ac*/ 	.word	0x00000500


	//   ....[4]....
        /*00b0*/ 	.word	0x00000540


	//   ....[5]....
        /*00b4*/ 	.word	0x000005c0


	//   ....[6]....
        /*00b8*/ 	.word	0x00000b90


	//----- nvinfo : EIATTR_REG_RECONFIG
	.align		4
.L_33:
        /*00bc*/ 	.byte	0x01, 0x54
	.zero		2


	//----- nvinfo : EIATTR_SYSCALL_OFFSETS
	.align		4
        /*00c0*/ 	.byte	0x04, 0x46
        /*00c2*/ 	.short	(.L_35 - .L_34)


	//   ....[0]....
.L_34:
        /*00c4*/ 	.word	0x00001b00


	//----- nvinfo : EIATTR_MBARRIER_INSTR_OFFSETS
	.align		4
.L_35:
        /*00c8*/ 	.byte	0x04, 0x39
        /*00ca*/ 	.short	(.L_37 - .L_36)


	//   ....[0]....
.L_36:
        /*00cc*/ 	.word	0x00000260
        /*00d0*/ 	.word	0x000000ff
        /*00d4*/ 	.word	0x00000000
        /*00d8*/ 	.short	0x0100
        /*00da*/ 	.byte	0x08
	.zero		1


	//   ....[1]....
        /*00dc*/ 	.word	0x00000270
        /*00e0*/ 	.word	0x000000ff
        /*00e4*/ 	.word	0x000000a0
        /*00e8*/ 	.short	0x0100
        /*00ea*/ 	.byte	0x08
	.zero		1


	//   ....[2]....
        /*00ec*/ 	.word	0x00000280
        /*00f0*/ 	.word	0x000000ff
        /*00f4*/ 	.word	0x00000008
        /*00f8*/ 	.short	0x0100
        /*00fa*/ 	.byte	0x08
	.zero		1


	//   ....[3]....
        /*00fc*/ 	.word	0x00000290
        /*0100*/ 	.word	0x000000ff
        /*0104*/ 	.word	0x000000a8
        /*0108*/ 	.short	0x0100
        /*010a*/ 	.byte	0x08
	.zero		1


	//   ....[4]....
        /*010c*/ 	.word	0x000002a0
        /*0110*/ 	.word	0x000000ff
        /*0114*/ 	.word	0x00000010
        /*0118*/ 	.short	0x0100
        /*011a*/ 	.byte	0x08
	.zero		1


	//   ....[5]....
        /*011c*/ 	.word	0x000002b0
        /*0120*/ 	.word	0x000000ff
        /*0124*/ 	.word	0x000000b0
        /*0128*/ 	.short	0x0100
        /*012a*/ 	.byte	0x08
	.zero		1


	//   ....[6]....
        /*012c*/ 	.word	0x000002c0
        /*0130*/ 	.word	0x000000ff
        /*0134*/ 	.word	0x00000018
        /*0138*/ 	.short	0x0100
        /*013a*/ 	.byte	0x08
	.zero		1


	//   ....[7]....
        /*013c*/ 	.word	0x000002d0
        /*0140*/ 	.word	0x000000ff
        /*0144*/ 	.word	0x000000b8
        /*0148*/ 	.short	0x0100
        /*014a*/ 	.byte	0x08
	.zero		1


	//   ....[8]....
        /*014c*/ 	.word	0x000002e0
        /*0150*/ 	.word	0x000000ff
        /*0154*/ 	.word	0x00000020
        /*0158*/ 	.short	0x0100
        /*015a*/ 	.byte	0x08
	.zero		1


	//   ....[9]....
        /*015c*/ 	.word	0x000002f0
        /*0160*/ 	.word	0x000000ff
        /*0164*/ 	.word	0x000000c0
        /*0168*/ 	.short	0x0100
        /*016a*/ 	.byte	0x08
	.zero		1


	//   ....[10]....
        /*016c*/ 	.word	0x00000300
        /*0170*/ 	.word	0x000000ff
        /*0174*/ 	.word	0x00000028
        /*0178*/ 	.short	0x0100
        /*017a*/ 	.byte	0x08
	.zero		1


	//   ....[11]....
        /*017c*/ 	.word	0x00000310
        /*0180*/ 	.word	0x000000ff
        /*0184*/ 	.word	0x000000c8
        /*0188*/ 	.short	0x0100
        /*018a*/ 	.byte	0x08
	.zero		1


	//   ....[12]....
        /*018c*/ 	.word	0x00000320
        /*0190*/ 	.word	0x000000ff
        /*0194*/ 	.word	0x00000030
        /*0198*/ 	.short	0x0100
        /*019a*/ 	.byte	0x08
	.zero		1


	//   ....[13]....
        /*019c*/ 	.word	0x00000330
        /*01a0*/ 	.word	0x000000ff
        /*01a4*/ 	.word	0x000000d0
        /*01a8*/ 	.short	0x0100
        /*01aa*/ 	.byte	0x08
	.zero		1


	//   ....[14]....
        /*01ac*/ 	.word	0x00000340
        /*01b0*/ 	.word	0x000000ff
        /*01b4*/ 	.word	0x00000038
        /*01b8*/ 	.short	0x0100
        /*01ba*/ 	.byte	0x08
	.zero		1


	//   ....[15]....
        /*01bc*/ 	.word	0x00000350
        /*01c0*/ 	.word	0x000000ff
        /*01c4*/ 	.word	0x000000d8
        /*01c8*/ 	.short	0x0100
        /*01ca*/ 	.byte	0x08
	.zero		1


	//   ....[16]....
        /*01cc*/ 	.word	0x00000360
        /*01d0*/ 	.word	0x000000ff
        /*01d4*/ 	.word	0x00000040
        /*01d8*/ 	.short	0x0100
        /*01da*/ 	.byte	0x08
	.zero		1


	//   ....[17]....
        /*01dc*/ 	.word	0x00000370
        /*01e0*/ 	.word	0x000000ff
        /*01e4*/ 	.word	0x000000e0
        /*01e8*/ 	.short	0x0100
        /*01ea*/ 	.byte	0x08
	.zero		1


	//   ....[18]....
        /*01ec*/ 	.word	0x00000380
        /*01f0*/ 	.word	0x000000ff
        /*01f4*/ 	.word	0x00000048
        /*01f8*/ 	.short	0x0100
        /*01fa*/ 	.byte	0x08
	.zero		1


	//   ....[19]....
        /*01fc*/ 	.word	0x00000390
        /*0200*/ 	.word	0x000000ff
        /*0204*/ 	.word	0x000000e8
        /*0208*/ 	.short	0x0100
        /*020a*/ 	.byte	0x08
	.zero		1


	//   ....[20]....
        /*020c*/ 	.word	0x000003a0
        /*0210*/ 	.word	0x000000ff
        /*0214*/ 	.word	0x00000050
        /*0218*/ 	.short	0x0100
        /*021a*/ 	.byte	0x08
	.zero		1


	//   ....[21]....
        /*021c*/ 	.word	0x000003b0
        /*0220*/ 	.word	0x000000ff
        /*0224*/ 	.word	0x000000f0
        /*0228*/ 	.short	0x0100
        /*022a*/ 	.byte	0x08
	.zero		1


	//   ....[22]....
        /*022c*/ 	.word	0x000003c0
        /*0230*/ 	.word	0x000000ff
        /*0234*/ 	.word	0x00000058
        /*0238*/ 	.short	0x0100
        /*023a*/ 	.byte	0x08
	.zero		1


	//   ....[23]....
        /*023c*/ 	.word	0x000003d0
        /*0240*/ 	.word	0x000000ff
        /*0244*/ 	.word	0x000000f8
        /*0248*/ 	.short	0x0100
        /*024a*/ 	.byte	0x08
	.zero		1


	//   ....[24]....
        /*024c*/ 	.word	0x000003e0
        /*0250*/ 	.word	0x000000ff
        /*0254*/ 	.word	0x00000060
        /*0258*/ 	.short	0x0100
        /*025a*/ 	.byte	0x08
	.zero		1


	//   ....[25]....
        /*025c*/ 	.word	0x000003f0
        /*0260*/ 	.word	0x000000ff
        /*0264*/ 	.word	0x00000100
        /*0268*/ 	.short	0x0100
        /*026a*/ 	.byte	0x08
	.zero		1


	//   ....[26]....
        /*026c*/ 	.word	0x00000400
        /*0270*/ 	.word	0x000000ff
        /*0274*/ 	.word	0x00000068
        /*0278*/ 	.short	0x0100
        /*027a*/ 	.byte	0x08
	.zero		1


	//   ....[27]....
        /*027c*/ 	.word	0x00000410
        /*0280*/ 	.word	0x000000ff
        /*0284*/ 	.word	0x00000108
        /*0288*/ 	.short	0x0100
        /*028a*/ 	.byte	0x08
	.zero		1


	//   ....[28]....
        /*028c*/ 	.word	0x00000420
        /*0290*/ 	.word	0x000000ff
        /*0294*/ 	.word	0x00000070
        /*0298*/ 	.short	0x0100
        /*029a*/ 	.byte	0x08
	.zero		1


	//   ....[29]....
        /*029c*/ 	.word	0x00000430
        /*02a0*/ 	.word	0x000000ff
        /*02a4*/ 	.word	0x00000110
        /*02a8*/ 	.short	0x0100
        /*02aa*/ 	.byte	0x08
	.zero		1


	//   ....[30]....
        /*02ac*/ 	.word	0x00000440
        /*02b0*/ 	.word	0x000000ff
        /*02b4*/ 	.word	0x00000078
        /*02b8*/ 	.short	0x0100
        /*02ba*/ 	.byte	0x08
	.zero		1


	//   ....[31]....
        /*02bc*/ 	.word	0x00000450
        /*02c0*/ 	.word	0x000000ff
        /*02c4*/ 	.word	0x00000118
        /*02c8*/ 	.short	0x0100
        /*02ca*/ 	.byte	0x08
	.zero		1


	//   ....[32]....
        /*02cc*/ 	.word	0x00000460
        /*02d0*/ 	.word	0x000000ff
        /*02d4*/ 	.word	0x00000080
        /*02d8*/ 	.short	0x0100
        /*02da*/ 	.byte	0x08
	.zero		1


	//   ....[33]....
        /*02dc*/ 	.word	0x00000470
        /*02e0*/ 	.word	0x000000ff
        /*02e4*/ 	.word	0x00000120
        /*02e8*/ 	.short	0x0100
        /*02ea*/ 	.byte	0x08
	.zero		1


	//   ....[34]....
        /*02ec*/ 	.word	0x00000480
        /*02f0*/ 	.word	0x000000ff
        /*02f4*/ 	.word	0x00000088
        /*02f8*/ 	.short	0x0100
        /*02fa*/ 	.byte	0x08
	.zero		1


	//   ....[35]....
        /*02fc*/ 	.word	0x00000490
        /*0300*/ 	.word	0x000000ff
        /*0304*/ 	.word	0x00000128
        /*0308*/ 	.short	0x0100
        /*030a*/ 	.byte	0x08
	.zero		1


	//   ....[36]....
        /*030c*/ 	.word	0x000004a0
        /*0310*/ 	.word	0x000000ff
        /*0314*/ 	.word	0x00000090
        /*0318*/ 	.short	0x0100
        /*031a*/ 	.byte	0x08
	.zero		1


	//   ....[37]....
        /*031c*/ 	.word	0x000004b0
        /*0320*/ 	.word	0x000000ff
        /*0324*/ 	.word	0x00000130
        /*0328*/ 	.short	0x0100
        /*032a*/ 	.byte	0x08
	.zero		1


	//   ....[38]....
        /*032c*/ 	.word	0x000004c0
        /*0330*/ 	.word	0x000000ff
        /*0334*/ 	.word	0x00000098
        /*0338*/ 	.short	0x0100
        /*033a*/ 	.byte	0x08
	.zero		1


	//   ....[39]....
        /*033c*/ 	.word	0x000004d0
        /*0340*/ 	.word	0x000000ff
        /*0344*/ 	.word	0x00000138
        /*0348*/ 	.short	0x0100
        /*034a*/ 	.byte	0x08
	.zero		1


	//   ....[40]....
        /*034c*/ 	.word	0x00000a30
        /*0350*/ 	.word	0x000000ff
        /*0354*/ 	.word	0x00000170
        /*0358*/ 	.short	0x0100
        /*035a*/ 	.byte	0x08
	.zero		1


	//   ....[41]....
        /*035c*/ 	.word	0x00000ac0
        /*0360*/ 	.word	0x000000ff
        /*0364*/ 	.word	0x00000178
        /*0368*/ 	.short	0x0100
        /*036a*/ 	.byte	0x08
	.zero		1


	//   ....[42]....
        /*036c*/ 	.word	0x00000b10
        /*0370*/ 	.word	0x000000ff
        /*0374*/ 	.word	0x00000150
        /*0378*/ 	.short	0x0100
        /*037a*/ 	.byte	0x09
	.zero		1


	//   ....[43]....
        /*037c*/ 	.word	0x00000b20
        /*0380*/ 	.word	0x000000ff
        /*0384*/ 	.word	0x00000158
        /*0388*/ 	.short	0x0100
        /*038a*/ 	.byte	0x09
	.zero		1


	//   ....[44]....
        /*038c*/ 	.word	0x00000b30
        /*0390*/ 	.word	0x000000ff
        /*0394*/ 	.word	0x00000160
        /*0398*/ 	.short	0x0100
        /*039a*/ 	.byte	0x09
	.zero		1


	//   ....[45]....
        /*039c*/ 	.word	0x00000b40
        /*03a0*/ 	.word	0x000000ff
        /*03a4*/ 	.word	0x00000168
        /*03a8*/ 	.short	0x0100
        /*03aa*/ 	.byte	0x09
	.zero		1


	//   ....[46]....
        /*03ac*/ 	.word	0x000019c0
        /*03b0*/ 	.word	0x000000ff
        /*03b4*/ 	.word	0xfffffff8
        /*03b8*/ 	.short	0x010a
        /*03ba*/ 	.byte	0x2d
	.zero		1


	//   ....[47]....
        /*03bc*/ 	.word	0x00001b90
        /*03c0*/ 	.word	0x00000003
        /*03c4*/ 	.word	0x00000000
        /*03c8*/ 	.short	0x010a
        /*03ca*/ 	.byte	0x3f
	.zero		1


	//   ....[48]....
        /*03cc*/ 	.word	0x00001bd0
        /*03d0*/ 	.word	0x00000003
        /*03d4*/ 	.word	0x00000000
        /*03d8*/ 	.short	0x010a
        /*03da*/ 	.byte	0x3f
	.zero		1


	//   ....[49]....
        /*03dc*/ 	.word	0x00002270
        /*03e0*/ 	.word	0x000000ff
        /*03e4*/ 	.word	0x00000000
        /*03e8*/ 	.short	0x010a
        /*03ea*/ 	.byte	0x04
	.zero		1


	//   ....[50]....
        /*03ec*/ 	.word	0x000022b0
        /*03f0*/ 	.word	0x000000ff
        /*03f4*/ 	.word	0x00000000
        /*03f8*/ 	.short	0x010a
        /*03fa*/ 	.byte	0x04
	.zero		1


	//   ....[51]....
        /*03fc*/ 	.word	0x000028b0
        /*0400*/ 	.word	0x00000005
        /*0404*/ 	.word	0x00000000
        /*0408*/ 	.short	0x0101
        /*040a*/ 	.byte	0x3f
	.zero		1


	//   ....[52]....
        /*040c*/ 	.word	0x000029c0
        /*0410*/ 	.word	0x00000003
        /*0414*/ 	.word	0x00000000
        /*0418*/ 	.short	0x0101
        /*041a*/ 	.byte	0x2b
	.zero		1


	//   ....[53]....
        /*041c*/ 	.word	0x00002ac0
        /*0420*/ 	.word	0x00000003
        /*0424*/ 	.word	0x00000000
        /*0428*/ 	.short	0x0101
        /*042a*/ 	.byte	0x3f
	.zero		1


	//   ....[54]....
        /*042c*/ 	.word	0x00002b40
        /*0430*/ 	.word	0x000000ff
        /*0434*/ 	.word	0x00000008
        /*0438*/ 	.short	0x010a
        /*043a*/ 	.byte	0x2d
	.zero		1


	//   ....[55]....
        /*043c*/ 	.word	0x00005cf0
        /*0440*/ 	.word	0x00000000
        /*0444*/ 	.word	0x00000000
        /*0448*/ 	.short	0x0101
        /*044a*/ 	.byte	0x2b
	.zero		1


	//   ....[56]....
        /*044c*/ 	.word	0x00006630
        /*0450*/ 	.word	0x0000000d
        /*0454*/ 	.word	0x000000a0
        /*0458*/ 	.short	0x010a
        /*045a*/ 	.byte	0x3f
	.zero		1


	//   ....[57]....
        /*045c*/ 	.word	0x00006a10
        /*0460*/ 	.word	0x00000006
        /*0464*/ 	.word	0x00000178
        /*0468*/ 	.short	0x0101
        /*046a*/ 	.byte	0x3f
	.zero		1


	//   ....[58]....
        /*046c*/ 	.word	0x00007140
        /*0470*/ 	.word	0x00000007
        /*0474*/ 	.word	0x00000000
        /*0478*/ 	.short	0x010a
        /*047a*/ 	.byte	0x3f
	.zero		1


	//   ....[59]....
        /*047c*/ 	.word	0x000071c0
        /*0480*/ 	.word	0x00000006
        /*0484*/ 	.word	0x00000000
        /*0488*/ 	.short	0x010a
        /*048a*/ 	.byte	0x3f
	.zero		1


	//   ....[60]....
        /*048c*/ 	.word	0x00007250
        /*0490*/ 	.word	0x00000007
        /*0494*/ 	.word	0x00000000
        /*0498*/ 	.short	0x010a
        /*049a*/ 	.byte	0x3f
	.zero		1


	//   ....[61]....
        /*049c*/ 	.word	0x000072e0
        /*04a0*/ 	.word	0x00000006
        /*04a4*/ 	.word	0x00000000
        /*04a8*/ 	.short	0x010a
        /*04aa*/ 	.byte	0x3f
	.zero		1


	//   ....[62]....
        /*04ac*/ 	.word	0x00007370
        /*04b0*/ 	.word	0x00000007
        /*04b4*/ 	.word	0x00000000
        /*04b8*/ 	.short	0x010a
        /*04ba*/ 	.byte	0x3f
	.zero		1


	//   ....[63]....
        /*04bc*/ 	.word	0x00007400
        /*04c0*/ 	.word	0x00000006
        /*04c4*/ 	.word	0x00000000
        /*04c8*/ 	.short	0x010a
        /*04ca*/ 	.byte	0x3f
	.zero		1


	//   ....[64]....
        /*04cc*/ 	.word	0x00007490
        /*04d0*/ 	.word	0x00000007
        /*04d4*/ 	.word	0x00000000
        /*04d8*/ 	.short	0x010a
        /*04da*/ 	.byte	0x3f
	.zero		1


	//   ....[65]....
        /*04dc*/ 	.word	0x00007520
        /*04e0*/ 	.word	0x00000006
        /*04e4*/ 	.word	0x00000000
        /*04e8*/ 	.short	0x010a
        /*04ea*/ 	.byte	0x3f
	.zero		1


	//   ....[66]....
        /*04ec*/ 	.word	0x000075b0
        /*04f0*/ 	.word	0x00000007
        /*04f4*/ 	.word	0x00000000
        /*04f8*/ 	.short	0x010a
        /*04fa*/ 	.byte	0x3f
	.zero		1


	//   ....[67]....
        /*04fc*/ 	.word	0x00007640
        /*0500*/ 	.word	0x00000006
        /*0504*/ 	.word	0x00000000
        /*0508*/ 	.short	0x010a
        /*050a*/ 	.byte	0x3f
	.zero		1


	//   ....[68]....
        /*050c*/ 	.word	0x000076d0
        /*0510*/ 	.word	0x00000007
        /*0514*/ 	.word	0x00000000
        /*0518*/ 	.short	0x010a
        /*051a*/ 	.byte	0x3f
	.zero		1


	//   ....[69]....
        /*051c*/ 	.word	0x00007760
        /*0520*/ 	.word	0x00000006
        /*0524*/ 	.word	0x00000000
        /*0528*/ 	.short	0x010a
        /*052a*/ 	.byte	0x3f
	.zero		1


	//   ....[70]....
        /*052c*/ 	.word	0x000077f0
        /*0530*/ 	.word	0x00000007
        /*0534*/ 	.word	0x00000000
        /*0538*/ 	.short	0x010a
        /*053a*/ 	.byte	0x3f
	.zero		1


	//   ....[71]....
        /*053c*/ 	.word	0x00007880
        /*0540*/ 	.word	0x00000006
        /*0544*/ 	.word	0x00000000
        /*0548*/ 	.short	0x010a
        /*054a*/ 	.byte	0x3f
	.zero		1


	//   ....[72]....
        /*054c*/ 	.word	0x00007910
        /*0550*/ 	.word	0x00000007
        /*0554*/ 	.word	0x00000000
        /*0558*/ 	.short	0x010a
        /*055a*/ 	.byte	0x3f
	.zero		1


	//   ....[73]....
        /*055c*/ 	.word	0x000079a0
        /*0560*/ 	.word	0x00000006
        /*0564*/ 	.word	0x00000000
        /*0568*/ 	.short	0x010a
        /*056a*/ 	.byte	0x3f
	.zero		1


	//   ....[74]....
        /*056c*/ 	.word	0x00007a30
        /*0570*/ 	.word	0x00000007
        /*0574*/ 	.word	0x00000000
        /*0578*/ 	.short	0x010a
        /*057a*/ 	.byte	0x3f
	.zero		1


	//   ....[75]....
        /*057c*/ 	.word	0x00007ac0
        /*0580*/ 	.word	0x00000006
        /*0584*/ 	.word	0x00000000
        /*0588*/ 	.short	0x010a
        /*058a*/ 	.byte	0x3f
	.zero		1


	//   ....[76]....
        /*058c*/ 	.word	0x00007b50
        /*0590*/ 	.word	0x00000007
        /*0594*/ 	.word	0x00000000
        /*0598*/ 	.short	0x010a
        /*059a*/ 	.byte	0x3f
	.zero		1


	//   ....[77]....
        /*059c*/ 	.word	0x00007be0
        /*05a0*/ 	.word	0x00000005
        /*05a4*/ 	.word	0x00000000
        /*05a8*/ 	.short	0x010a
        /*05aa*/ 	.byte	0x3f
	.zero		1


	//   ....[78]....
        /*05ac*/ 	.word	0x00007c50
        /*05b0*/ 	.word	0x00000003
        /*05b4*/ 	.word	0xfffffff8
        /*05b8*/ 	.short	0x010a
        /*05ba*/ 	.byte	0x3f
	.zero		1


	//   ....[79]....
        /*05bc*/ 	.word	0x00007ca0
        /*05c0*/ 	.word	0x00000003
        /*05c4*/ 	.word	0x00000000
        /*05c8*/ 	.short	0x010a
        /*05ca*/ 	.byte	0x3f
	.zero		1


	//   ....[80]....
        /*05cc*/ 	.word	0x00007d00
        /*05d0*/ 	.word	0x00000005
        /*05d4*/ 	.word	0x00000000
        /*05d8*/ 	.short	0x010a
        /*05da*/ 	.byte	0x3f
	.zero		1


	//   ....[81]....
        /*05dc*/ 	.word	0x00007d60
        /*05e0*/ 	.word	0x00000003
        /*05e4*/ 	.word	0x00000008
        /*05e8*/ 	.short	0x010a
        /*05ea*/ 	.byte	0x3f
	.zero		1


	//   ....[82]....
        /*05ec*/ 	.word	0x00007e30
        /*05f0*/ 	.word	0x0000000d
        /*05f4*/ 	.word	0x000000a0
        /*05f8*/ 	.short	0x010a
        /*05fa*/ 	.byte	0x3f
	.zero		1


	//   ....[83]....
        /*05fc*/ 	.word	0x00007f00
        /*0600*/ 	.word	0x00000007
        /*0604*/ 	.word	0x00000000
        /*0608*/ 	.short	0x010a
        /*060a*/ 	.byte	0x3f
	.zero		1


	//   ....[84]....
        /*060c*/ 	.word	0x00007f50
        /*0610*/ 	.word	0x00000006
        /*0614*/ 	.word	0x00000000
        /*0618*/ 	.short	0x010a
        /*061a*/ 	.byte	0x3f
	.zero		1


	//   ....[85]....
        /*061c*/ 	.word	0x00007fa0
        /*0620*/ 	.word	0x00000007
        /*0624*/ 	.word	0x00000000
        /*0628*/ 	.short	0x010a
        /*062a*/ 	.byte	0x3f
	.zero		1


	//   ....[86]....
        /*062c*/ 	.word	0x00007ff0
        /*0630*/ 	.word	0x00000006
        /*0634*/ 	.word	0x00000000
        /*0638*/ 	.short	0x010a
        /*063a*/ 	.byte	0x3f
	.zero		1


	//   ....[87]....
        /*063c*/ 	.word	0x00008040
        /*0640*/ 	.word	0x00000007
        /*0644*/ 	.word	0x00000000
        /*0648*/ 	.short	0x010a
        /*064a*/ 	.byte	0x3f
	.zero		1


	//   ....[88]....
        /*064c*/ 	.word	0x00008090
        /*0650*/ 	.word	0x00000006
        /*0654*/ 	.word	0x00000000
        /*0658*/ 	.short	0x010a
        /*065a*/ 	.byte	0x3f
	.zero		1


	//   ....[89]....
        /*065c*/ 	.word	0x000080e0
        /*0660*/ 	.word	0x00000007
        /*0664*/ 	.word	0x00000000
        /*0668*/ 	.short	0x010a
        /*066a*/ 	.byte	0x3f
	.zero		1


	//   ....[90]....
        /*066c*/ 	.word	0x00008130
        /*0670*/ 	.word	0x00000006
        /*0674*/ 	.word	0x00000000
        /*0678*/ 	.short	0x010a
        /*067a*/ 	.byte	0x3f
	.zero		1


	//   ....[91]....
        /*067c*/ 	.word	0x00008180
        /*0680*/ 	.word	0x00000007
        /*0684*/ 	.word	0x00000000
        /*0688*/ 	.short	0x010a
        /*068a*/ 	.byte	0x3f
	.zero		1


	//   ....[92]....
        /*068c*/ 	.word	0x000081d0
        /*0690*/ 	.word	0x00000006
        /*0694*/ 	.word	0x00000000
        /*0698*/ 	.short	0x010a
        /*069a*/ 	.byte	0x3f
	.zero		1


	//   ....[93]....
        /*069c*/ 	.word	0x00008220
        /*06a0*/ 	.word	0x00000007
        /*06a4*/ 	.word	0x00000000
        /*06a8*/ 	.short	0x010a
        /*06aa*/ 	.byte	0x3f
	.zero		1


	//   ....[94]....
        /*06ac*/ 	.word	0x00008270
        /*06b0*/ 	.word	0x00000006
        /*06b4*/ 	.word	0x00000000
        /*06b8*/ 	.short	0x010a
        /*06ba*/ 	.byte	0x3f
	.zero		1


	//   ....[95]....
        /*06bc*/ 	.word	0x000082c0
        /*06c0*/ 	.word	0x00000007
        /*06c4*/ 	.word	0x00000000
        /*06c8*/ 	.short	0x010a
        /*06ca*/ 	.byte	0x3f
	.zero		1


	//   ....[96]....
        /*06cc*/ 	.word	0x00008310
        /*06d0*/ 	.word	0x00000006
        /*06d4*/ 	.word	0x00000000
        /*06d8*/ 	.short	0x010a
        /*06da*/ 	.byte	0x3f
	.zero		1


	//   ....[97]....
        /*06dc*/ 	.word	0x00008360
        /*06e0*/ 	.word	0x00000007
        /*06e4*/ 	.word	0x00000000
        /*06e8*/ 	.short	0x010a
        /*06ea*/ 	.byte	0x3f
	.zero		1


	//   ....[98]....
        /*06ec*/ 	.word	0x000083b0
        /*06f0*/ 	.word	0x00000006
        /*06f4*/ 	.word	0x00000000
        /*06f8*/ 	.short	0x010a
        /*06fa*/ 	.byte	0x3f
	.zero		1


	//   ....[99]....
        /*06fc*/ 	.word	0x00008400
        /*0700*/ 	.word	0x00000007
        /*0704*/ 	.word	0x00000000
        /*0708*/ 	.short	0x010a
        /*070a*/ 	.byte	0x3f
	.zero		1


	//   ....[100]....
        /*070c*/ 	.word	0x00008450
        /*0710*/ 	.word	0x00000006
        /*0714*/ 	.word	0x00000000
        /*0718*/ 	.short	0x010a
        /*071a*/ 	.byte	0x3f
	.zero		1


	//   ....[101]....
        /*071c*/ 	.word	0x000084a0
        /*0720*/ 	.word	0x00000007
        /*0724*/ 	.word	0x00000000
        /*0728*/ 	.short	0x010a
        /*072a*/ 	.byte	0x3f
	.zero		1


	//----- nvinfo : EIATTR_NUM_MBARRIERS
	.align		4
.L_37:
        /*072c*/ 	.byte	0x03, 0x38
        /*072e*/ 	.short	0x002e


	//----- nvinfo : EIATTR_EXIT_INSTR_OFFSETS
	.align		4
        /*0730*/ 	.byte	0x04, 0x1c
        /*0732*/ 	.short	(.L_39 - .L_38)


	//   ....[0]....
.L_38:
        /*0734*/ 	.word	0x00001620


	//   ....[1]....
        /*0738*/ 	.word	0x00001680


	//   ....[2]....
        /*073c*/ 	.word	0x00006310


	//   ....[3]....
        /*0740*/ 	.word	0x00006340


	//   ....[4]....
        /*0744*/ 	.word	0x00007c30


	//----- nvinfo : EIATTR_MAX_THREADS
	.align		4
.L_39:
        /*0748*/ 	.byte	0x04, 0x05
        /*074a*/ 	.short	(.L_41 - .L_40)
.L_40:
        /*074c*/ 	.word	0x00000180
        /*0750*/ 	.word	0x00000001
        /*0754*/ 	.word	0x00000001


	//----- nvinfo : EIATTR_CRS_STACK_SIZE
	.align		4
.L_41:
        /*0758*/ 	.byte	0x04, 0x1e
        /*075a*/ 	.short	(.L_43 - .L_42)
.L_42:
        /*075c*/ 	.word	0x00000000


	//----- nvinfo : EIATTR_CBANK_PARAM_SIZE
	.align		4
.L_43:
        /*0760*/ 	.byte	0x03, 0x19
        /*0762*/ 	.short	0x0470


	//----- nvinfo : EIATTR_PARAM_CBANK
	.align		4
        /*0764*/ 	.byte	0x04, 0x0a
        /*0766*/ 	.short	(.L_45 - .L_44)
	.align		4
.L_44:
        /*0768*/ 	.word	index@(.nv.constant0._ZN7cutlass13device_kernelINS_4gemm6kernel13GemmUniversalIN4cute5tupleIJiiiiEEENS1_10collective13CollectiveMmaINS1_34MainloopSm90TmaGmmaWarpSpecializedILi20ENS5_IJNS4_1CILi2EEENSA_ILi1EEESC_EEENS1_32KernelTmaWarpSpecializedPingpongEEENS5_IJNSA_ILi64EEENSA_ILi112EEESG_EEEaNS5_IJlSC_lEEEaSJ_NS4_8TiledMMAINS4_8MMA_AtomIJNS4_4SM904GMMA26MMA_64x16x32_S32S8S8_SS_TNEEEENS4_6LayoutINS5_IJSC_SC_SC_EEENS5_IJNSA_ILi0EEESS_SS_EEEEENS5_IJNS4_10UnderscoreESV_SV_EEEEENS4_13SM90_TMA_LOADENS4_14ComposedLayoutINS4_7SwizzleILi2ELi4ELi3EEENS4_18smem_ptr_flag_bitsILi8EEENSQ_INS5_IJNSA_ILi8EEESG_EEENS5_IJSG_SC_EEEEEEEvNS4_8identityENS4_23SM90_TMA_LOAD_MULTICASTES18_vS19_EENS_8epilogue10collective6detail29Sm90TmaWarpSpecializedAdapterINS1D_15DefaultEpilogueIaSJ_SJ_NS1C_6thread17LinearCombinationIaLi1EiiLNS1H_9ScaleType4KindE0ELNS_15FloatRoundStyleE2EaEENS1_15EpilogueDefaultEEEEEvvEEEEvNT_6ParamsE)
        /*076c*/ 	.short	0x0210
        /*076e*/ 	.short	0x0470


	//----- nvinfo : EIATTR_SW_WAR
	.align		4
.L_45:
        /*0770*/ 	.byte	0x04, 0x36
        /*0772*/ 	.short	(.L_47 - .L_46)
.L_46:
        /*0774*/ 	.word	0x00000008
.L_47:


//--------------------- .nv.callgraph             --------------------------
	.section	.nv.callgraph,"",@"SHT_CUDA_CALLGRAPH"
	.align	4
	.sectionentsize	8
	.align		4
        /*0000*/ 	.word	0x00000000
	.align		4
        /*0004*/ 	.word	0xffffffff
	.align		4
        /*0008*/ 	.word	index@(_ZN7cutlass13device_kernelINS_4gemm6kernel13GemmUniversalIN4cute5tupleIJiiiiEEENS1_10collective13CollectiveMmaINS1_34MainloopSm90TmaGmmaWarpSpecializedILi20ENS5_IJNS4_1CILi2EEENSA_ILi1EEESC_EEENS1_32KernelTmaWarpSpecializedPingpongEEENS5_IJNSA_ILi64EEENSA_ILi112EEESG_EEEaNS5_IJlSC_lEEEaSJ_NS4_8TiledMMAINS4_8MMA_AtomIJNS4_4SM904GMMA26MMA_64x16x32_S32S8S8_SS_TNEEEENS4_6LayoutINS5_IJSC_SC_SC_EEENS5_IJNSA_ILi0EEESS_SS_EEEEENS5_IJNS4_10UnderscoreESV_SV_EEEEENS4_13SM90_TMA_LOADENS4_14ComposedLayoutINS4_7SwizzleILi2ELi4ELi3EEENS4_18smem_ptr_flag_bitsILi8EEENSQ_INS5_IJNSA_ILi8EEESG_EEENS5_IJSG_SC_EEEEEEEvNS4_8identityENS4_23SM90_TMA_LOAD_MULTICASTES18_vS19_EENS_8epilogue10collective6detail29Sm90TmaWarpSpecializedAdapterINS1D_15DefaultEpilogueIaSJ_SJ_NS1C_6thread17LinearCombinationIaLi1EiiLNS1H_9ScaleType4KindE0ELNS_15FloatRoundStyleE2EaEENS1_15EpilogueDefaultEEEEEvvEEEEvNT_6ParamsE)
	.align		4
        /*000c*/ 	.word	index@(__assertfail)
	.align		4
        /*0010*/ 	.word	0x00000000
	.align		4
        /*0014*/ 	.word	0xfffffffe
	.align		4
        /*0018*/ 	.word	0x00000000
	.align		4
        /*001c*/ 	.word	0xfffffffd
	.align		4
        /*0020*/ 	.word	0x00000000
	.align		4
        /*0024*/ 	.word	0xfffffffc


//--------------------- .nv.constant4             --------------------------
	.section	.nv.constant4,"a",@progbits
	.align	8
	.align		8
.nv.constant4:
        /*0000*/ 	.dword	__assertfail
	.align		8
        /*0008*/ 	.dword	__unnamed_1
	.align		8
        /*0010*/ 	.dword	_ZN39_INTERNAL_5434cf2e_4_k_cu_baa267f6_92044cuda3std3__45__cpo5beginE
	.align		8
        /*0018*/ 	.dword	_ZN39_INTERNAL_5434cf2e_4_k_cu_baa267f6_92044cuda3std3__45__cpo3endE
	.align		8
        /*0020*/ 	.dword	_ZN39_INTERNAL_5434cf2e_4_k_cu_baa267f6_92044cuda3std3__45__cpo6cbeginE
	.align		8
        /*0028*/ 	.dword	_ZN39_INTERNAL_5434cf2e_4_k_cu_baa267f6_92044cuda3std3__45__cpo4cendE
	.align		8
        /*0030*/ 	.dword	_ZN39_INTERNAL_5434cf2e_4_k_cu_baa267f6_92044cuda3std3__441_GLOBAL__N__5434cf2e_4_k_cu_baa267f6_92046ignoreE
	.align		8
        /*0038*/ 	.dword	_ZN39_INTERNAL_5434cf2e_4_k_cu_baa267f6_92044cuda3std3__419piecewise_constructE
	.align		8
        /*0040*/ 	.dword	_ZN39_INTERNAL_5434cf2e_4_k_cu_baa267f6_92044cuda3std3__48in_placeE
	.align		8
        /*0048*/ 	.dword	_ZN39_INTERNAL_5434cf2e_4_k_cu_baa267f6_92044cuda3std6ranges3__45__cpo4swapE
	.align		8
        /*0050*/ 	.dword	_ZN39_INTERNAL_5434cf2e_4_k_cu_baa267f6_92044cuda3std6ranges3__45__cpo9iter_moveE
	.align		8
        /*0058*/ 	.dword	_ZN39_INTERNAL_5434cf2e_4_k_cu_baa267f6_92044cute7productE
	.align		8
        /*0060*/ 	.dword	_ZN39_INTERNAL_5434cf2e_4_k_cu_baa267f6_92044cute1_E
	.align		8
        /*0068*/ 	.dword	$str$22
	.align		8
        /*0070*/ 	.dword	$str$23


//--------------------- .text._ZN7cutlass13device_kernelINS_4gemm6kernel13GemmUniversalIN4cute5tupleIJiiiiEEENS1_10collective13CollectiveMmaINS1_34MainloopSm90TmaGmmaWarpSpecializedILi20ENS5_IJNS4_1CILi2EEENSA_ILi1EEESC_EEENS1_32KernelTmaWarpSpecializedPingpongEEENS5_IJNSA_ILi64EEENSA_ILi112EEESG_EEEaNS5_IJlSC_lEEEaSJ_NS4_8TiledMMAINS4_8MMA_AtomIJNS4_4SM904GMMA26MMA_64x16x32_S32S8S8_SS_TNEEEENS4_6LayoutINS5_IJSC_SC_SC_EEENS5_IJNSA_ILi0EEESS_SS_EEEEENS5_IJNS4_10UnderscoreESV_SV_EEEEENS4_13SM90_TMA_LOADENS4_14ComposedLayoutINS4_7SwizzleILi2ELi4ELi3EEENS4_18smem_ptr_flag_bitsILi8EEENSQ_INS5_IJNSA_ILi8EEESG_EEENS5_IJSG_SC_EEEEEEEvNS4_8identityENS4_23SM90_TMA_LOAD_MULTICASTES18_vS19_EENS_8epilogue10collective6detail29Sm90TmaWarpSpecializedAdapterINS1D_15DefaultEpilogueIaSJ_SJ_NS1C_6thread17LinearCombinationIaLi1EiiLNS1H_9ScaleType4KindE0ELNS_15FloatRoundStyleE2EaEENS1_15EpilogueDefaultEEEEEvvEEEEvNT_6ParamsE --------------------------
	.section	.text._ZN7cutlass13device_kernelINS_4gemm6kernel13GemmUniversalIN4cute5tupleIJiiiiEEENS1_10collective13CollectiveMmaINS1_34MainloopSm90TmaGmmaWarpSpecializedILi20ENS5_IJNS4_1CILi2EEENSA_ILi1EEESC_EEENS1_32KernelTmaWarpSpecializedPingpongEEENS5_IJNSA_ILi64EEENSA_ILi112EEESG_EEEaNS5_IJlSC_lEEEaSJ_NS4_8TiledMMAINS4_8MMA_AtomIJNS4_4SM904GMMA26MMA_64x16x32_S32S8S8_SS_TNEEEENS4_6LayoutINS5_IJSC_SC_SC_EEENS5_IJNSA_ILi0EEESS_SS_EEEEENS5_IJNS4_10UnderscoreESV_SV_EEEEENS4_13SM90_TMA_LOADENS4_14ComposedLayoutINS4_7SwizzleILi2ELi4ELi3EEENS4_18smem_ptr_flag_bitsILi8EEENSQ_INS5_IJNSA_ILi8EEESG_EEENS5_IJSG_SC_EEEEEEEvNS4_8identityENS4_23SM90_TMA_LOAD_MULTICASTES18_vS19_EENS_8epilogue10collective6detail29Sm90TmaWarpSpecializedAdapterINS1D_15DefaultEpilogueIaSJ_SJ_NS1C_6thread17LinearCombinationIaLi1EiiLNS1H_9ScaleType4KindE0ELNS_15FloatRoundStyleE2EaEENS1_15EpilogueDefaultEEEEEvvEEEEvNT_6ParamsE,"ax",@progbits
	.align	128
.text._ZN7cutlass13device_kernelINS_4gemm6kernel13GemmUniversalIN4cute5tupleIJiiiiEEENS1_10collective13CollectiveMmaINS1_34MainloopSm90TmaGmmaWarpSpecializedILi20ENS5_IJNS4_1CILi2EEENSA_ILi1EEESC_EEENS1_32KernelTmaWarpSpecializedPingpongEEENS5_IJNSA_ILi64EEENSA_ILi112EEESG_EEEaNS5_IJlSC_lEEEaSJ_NS4_8TiledMMAINS4_8MMA_AtomIJNS4_4SM904GMMA26MMA_64x16x32_S32S8S8_SS_TNEEEENS4_6LayoutINS5_IJSC_SC_SC_EEENS5_IJNSA_ILi0EEESS_SS_EEEEENS5_IJNS4_10UnderscoreESV_SV_EEEEENS4_13SM90_TMA_LOADENS4_14ComposedLayoutINS4_7SwizzleILi2ELi4ELi3EEENS4_18smem_ptr_flag_bitsILi8EEENSQ_INS5_IJNSA_ILi8EEESG_EEENS5_IJSG_SC_EEEEEEEvNS4_8identityENS4_23SM90_TMA_LOAD_MULTICASTES18_vS19_EENS_8epilogue10collective6detail29Sm90TmaWarpSpecializedAdapterINS1D_15DefaultEpilogueIaSJ_SJ_NS1C_6thread17LinearCombinationIaLi1EiiLNS1H_9ScaleType4KindE0ELNS_15FloatRoundStyleE2EaEENS1_15EpilogueDefaultEEEEEvvEEEEvNT_6ParamsE:
        .type           _ZN7cutlass13device_kernelINS_4gemm6kernel13GemmUniversalIN4cute5tupleIJiiiiEEENS1_10collective13CollectiveMmaINS1_34MainloopSm90TmaGmmaWarpSpecializedILi20ENS5_IJNS4_1CILi2EEENSA_ILi1EEESC_EEENS1_32KernelTmaWarpSpecializedPingpongEEENS5_IJNSA_ILi64EEENSA_ILi112EEESG_EEEaNS5_IJlSC_lEEEaSJ_NS4_8TiledMMAINS4_8MMA_AtomIJNS4_4SM904GMMA26MMA_64x16x32_S32S8S8_SS_TNEEEENS4_6LayoutINS5_IJSC_SC_SC_EEENS5_IJNSA_ILi0EEESS_SS_EEEEENS5_IJNS4_10UnderscoreESV_SV_EEEEENS4_13SM90_TMA_LOADENS4_14ComposedLayoutINS4_7SwizzleILi2ELi4ELi3EEENS4_18smem_ptr_flag_bitsILi8EEENSQ_INS5_IJNSA_ILi8EEESG_EEENS5_IJSG_SC_EEEEEEEvNS4_8identityENS4_23SM90_TMA_LOAD_MULTICASTES18_vS19_EENS_8epilogue10collective6detail29Sm90TmaWarpSpecializedAdapterINS1D_15DefaultEpilogueIaSJ_SJ_NS1C_6thread17LinearCombinationIaLi1EiiLNS1H_9ScaleType4KindE0ELNS_15FloatRoundStyleE2EaEENS1_15EpilogueDefaultEEEEEvvEEEEvNT_6ParamsE,@function
        .size           _ZN7cutlass13device_kernelINS_4gemm6kernel13GemmUniversalIN4cute5tupleIJiiiiEEENS1_10collective13CollectiveMmaINS1_34MainloopSm90TmaGmmaWarpSpecializedILi20ENS5_IJNS4_1CILi2EEENSA_ILi1EEESC_EEENS1_32KernelTmaWarpSpecializedPingpongEEENS5_IJNSA_ILi64EEENSA_ILi112EEESG_EEEaNS5_IJlSC_lEEEaSJ_NS4_8TiledMMAINS4_8MMA_AtomIJNS4_4SM904GMMA26MMA_64x16x32_S32S8S8_SS_TNEEEENS4_6LayoutINS5_IJSC_SC_SC_EEENS5_IJNSA_ILi0EEESS_SS_EEEEENS5_IJNS4_10UnderscoreESV_SV_EEEEENS4_13SM90_TMA_LOADENS4_14ComposedLayoutINS4_7SwizzleILi2ELi4ELi3EEENS4_18smem_ptr_flag_bitsILi8EEENSQ_INS5_IJNSA_ILi8EEESG_EEENS5_IJSG_SC_EEEEEEEvNS4_8identityENS4_23SM90_TMA_LOAD_MULTICASTES18_vS19_EENS_8epilogue10collective6detail29Sm90TmaWarpSpecializedAdapterINS1D_15DefaultEpilogueIaSJ_SJ_NS1C_6thread17LinearCombinationIaLi1EiiLNS1H_9ScaleType4KindE0ELNS_15FloatRoundStyleE2EaEENS1_15EpilogueDefaultEEEEEvvEEEEvNT_6ParamsE,(.L_x_222 - _ZN7cutlass13device_kernelINS_4gemm6kernel13GemmUniversalIN4cute5tupleIJiiiiEEENS1_10collective13CollectiveMmaINS1_34MainloopSm90TmaGmmaWarpSpecializedILi20ENS5_IJNS4_1CILi2EEENSA_ILi1EEESC_EEENS1_32KernelTmaWarpSpecializedPingpongEEENS5_IJNSA_ILi64EEENSA_ILi112EEESG_EEEaNS5_IJlSC_lEEEaSJ_NS4_8TiledMMAINS4_8MMA_AtomIJNS4_4SM904GMMA26MMA_64x16x32_S32S8S8_SS_TNEEEENS4_6LayoutINS5_IJSC_SC_SC_EEENS5_IJNSA_ILi0EEESS_SS_EEEEENS5_IJNS4_10UnderscoreESV_SV_EEEEENS4_13SM90_TMA_LOADENS4_14ComposedLayoutINS4_7SwizzleILi2ELi4ELi3EEENS4_18smem_ptr_flag_bitsILi8EEENSQ_INS5_IJNSA_ILi8EEESG_EEENS5_IJSG_SC_EEEEEEEvNS4_8identityENS4_23SM90_TMA_LOAD_MULTICASTES18_vS19_EENS_8epilogue10collective6detail29Sm90TmaWarpSpecializedAdapterINS1D_15DefaultEpilogueIaSJ_SJ_NS1C_6thread17LinearCombinationIaLi1EiiLNS1H_9ScaleType4KindE0ELNS_15FloatRoundStyleE2EaEENS1_15EpilogueDefaultEEEEEvvEEEEvNT_6ParamsE)
        .other          _ZN7cutlass13device_kernelINS_4gemm6kernel13GemmUniversalIN4cute5tupleIJiiiiEEENS1_10collective13CollectiveMmaINS1_34MainloopSm90TmaGmmaWarpSpecializedILi20ENS5_IJNS4_1CILi2EEENSA_ILi1EEESC_EEENS1_32KernelTmaWarpSpecializedPingpongEEENS5_IJNSA_ILi64EEENSA_ILi112EEESG_EEEaNS5_IJlSC_lEEEaSJ_NS4_8TiledMMAINS4_8MMA_AtomIJNS4_4SM904GMMA26MMA_64x16x32_S32S8S8_SS_TNEEEENS4_6LayoutINS5_IJSC_SC_SC_EEENS5_IJNSA_ILi0EEESS_SS_EEEEENS5_IJNS4_10UnderscoreESV_SV_EEEEENS4_13SM90_TMA_LOADENS4_14ComposedLayoutINS4_7SwizzleILi2ELi4ELi3EEENS4_18smem_ptr_flag_bitsILi8EEENSQ_INS5_IJNSA_ILi8EEESG_EEENS5_IJSG_SC_EEEEEEEvNS4_8identityENS4_23SM90_TMA_LOAD_MULTICASTES18_vS19_EENS_8epilogue10collective6detail29Sm90TmaWarpSpecializedAdapterINS1D_15DefaultEpilogueIaSJ_SJ_NS1C_6thread17LinearCombinationIaLi1EiiLNS1H_9ScaleType4KindE0ELNS_15FloatRoundStyleE2EaEENS1_15EpilogueDefaultEEEEEvvEEEEvNT_6ParamsE,@"STO_CUDA_ENTRY STV_DEFAULT"
_ZN7cutlass13device_kernelINS_4gemm6kernel13GemmUniversalIN4cute5tupleIJiiiiEEENS1_10collective13CollectiveMmaINS1_34MainloopSm90TmaGmmaWarpSpecializedILi20ENS5_IJNS4_1CILi2EEENSA_ILi1EEESC_EEENS1_32KernelTmaWarpSpecializedPingpongEEENS5_IJNSA_ILi64EEENSA_ILi112EEESG_EEEaNS5_IJlSC_lEEEaSJ_NS4_8TiledMMAINS4_8MMA_AtomIJNS4_4SM904GMMA26MMA_64x16x32_S32S8S8_SS_TNEEEENS4_6LayoutINS5_IJSC_SC_SC_EEENS5_IJNSA_ILi0EEESS_SS_EEEEENS5_IJNS4_10UnderscoreESV_SV_EEEEENS4_13SM90_TMA_LOADENS4_14ComposedLayoutINS4_7SwizzleILi2ELi4ELi3EEENS4_18smem_ptr_flag_bitsILi8EEENSQ_INS5_IJNSA_ILi8EEESG_EEENS5_IJSG_SC_EEEEEEEvNS4_8identityENS4_23SM90_TMA_LOAD_MULTICASTES18_vS19_EENS_8epilogue10collective6detail29Sm90TmaWarpSpecializedAdapterINS1D_15DefaultEpilogueIaSJ_SJ_NS1C_6thread17LinearCombinationIaLi1EiiLNS1H_9ScaleType4KindE0ELNS_15FloatRoundStyleE2EaEENS1_15EpilogueDefaultEEEEEvvEEEEvNT_6ParamsE:
[----:B------:R-:W0:Y:S02]  /*0000*/  LDC R1, c[0x0][0x28] ;  /* 0x00000a00ff017b82 */ /* 0x000e240000000800 */
[----:B0-----:R-:W-:Y:S01]  /*0010*/  VIADD R1, R1, 0xfffffff8 ;  /* 0xfffffff801017836 */ /* 0x001fe20000000000 */
[----:B------:R-:W0:Y:S01]  /*0020*/  S2R R4, SR_TID.X ;  /* 0x0000000000047919 */ /* 0x000e220000002100 */
[----:B------:R-:W-:Y:S01]  /*0030*/  ELECT P0, URZ, PT ;  /* 0x00000000003f782f */ /* 0x000fe20003800000 */
[----:B------:R-:W-:Y:S01]  /*0040*/  BSSY B0, `(.L_x_0) ;  /* 0x000000f000007945 */ /* 0x000fe20003800000 */
[--C-:B0-----:R-:W-:Y:S02]  /*0050*/  SHF.R.U32.HI R0, RZ, 0x5, R4.reuse ;  /* 0x00000005ff007819 */ /* 0x101fe40000011604 */
[----:B------:R-:W-:-:S03]  /*0060*/  SHF.R.U32.HI R7, RZ, 0x7, R4 ;  /* 0x00000007ff077819 */ /* 0x000fc60000011604 */
[----:B------:R-:W0:Y:S04]  /*0070*/  SHFL.IDX PT, R2, R0, RZ, 0x1f ;  /* 0x00001fff00027589 */ /* 0x000e2800000e0000 */
[----:B------:R1:W2:Y:S01]  /*0080*/  SHFL.IDX PT, R10, R7, RZ, 0x1f ;  /* 0x00001fff070a7589 */ /* 0x0002a200000e0000 */
[----:B0-----:R-:W-:-:S13]  /*0090*/  ISETP.NE.OR P0, PT, R2, RZ, !P0 ;  /* 0x000000ff0200720c */ /* 0x001fda0004705670 */
[----:B-12---:R-:W-:Y:S05]  /*00a0*/  @P0 BRA `(.L_x_1) ;  /* 0x0000000000200947 */ /* 0x006fea0003800000 */
[----:B------:R-:W-:Y:S02]  /*00b0*/  ULDC.64 UR4, c[0x0][0x198] ;  /* 0x0000660000047ab9 */ /* 0x000fe40000000a00 */
[----:B------:R-:W-:Y:S02]  /*00c0*/  UIADD3 UR6, UP0, UR4, 0xf0, URZ ;  /* 0x000000f004067890 */ /* 0x000fe4000ff1e03f */
[----:B------:R-:W-:Y:S02]  /*00d0*/  UIADD3 UR4, UP1, UR4, 0x1f0, URZ ;  /* 0x000001f004047890 */ /* 0x000fe4000ff3e03f */
[----:B------:R-:W-:Y:S02]  /*00e0*/  UIADD3.X UR7, URZ, UR5, URZ, UP0, !UPT ;  /* 0x000000053f077290 */ /* 0x000fe400087fe43f */
[----:B------:R-:W-:-:S07]  /*00f0*/  UIADD3.X UR5, URZ, UR5, URZ, UP1, !UPT ;  /* 0x000000053f057290 */ /* 0x000fce0008ffe43f */
[----:B------:R0:W-:Y:S02]  /*0100*/  UTMACCTL.PF [UR6] ;  /* 0x00000000060079b9 */ /* 0x0001e40008040000 */
[----:B------:R0:W-:Y:S02]  /*0110*/  UTMACCTL.PF [UR4] ;  /* 0x00000000040079b9 */ /* 0x0001e40008040000 */
[----:B0-----:R-:W-:Y:S01]  /*0120*/  NOP ;  /* 0x0000000000007918 */ /* 0x001fe20000000000 */
.L_x_1:
[----:B------:R-:W-:Y:S05]  /*0130*/  BSYNC B0 ;  /* 0x0000000000007941 */ /* 0x000fea0003800000 */
.L_x_0:
[----:B------:R-:W0:Y:S02]  /*0140*/  SHFL.IDX PT, R9, R0, RZ, 0x1f ;  /* 0x00001fff00097589 */ /* 0x000e2400000e0000 */
[----:B0-----:R-:W-:-:S13]  /*0150*/  ISETP.NE.AND P0, PT, R9, RZ, PT ;  /* 0x000000ff0900720c */ /* 0x001fda0003f05270 */
[----:B------:R-:W-:Y:S05]  /*0160*/  @P0 BRA `(.L_x_2) ;  /* 0x0000000000e40947 */ /* 0x000fea0003800000 */
[----:B------:R-:W-:Y:S01]  /*0170*/  ELECT P0, URZ, PT ;  /* 0x00000000003f782f */ /* 0x000fe20003800000 */
[----:B------:R-:W-:-:S12]  /*0180*/  BSSY B0, `(.L_x_2) ;  /* 0x0000037000007945 */ /* 0x000fd80003800000 */
[----:B------:R-:W-:Y:S05]  /*0190*/  @!P0 BRA `(.L_x_3) ;  /* 0x0000000000d48947 */ /* 0x000fea0003800000 */
[----:B------:R-:W0:Y:S01]  /*01a0*/  S2UR UR8, SR_CgaCtaId ;  /* 0x00000000000879c3 */ /* 0x000e220000008800 */
[----:B------:R-:W-:Y:S01]  /*01b0*/  UMOV UR4, 0x400 ;  /* 0x0000040000047882 */ /* 0x000fe20000000000 */
[----:B------:R-:W-:Y:S01]  /*01c0*/  UMOV UR5, 0x1 ;  /* 0x0000000100057882 */ /* 0x000fe20000000000 */
[----:B------:R-:W-:Y:S02]  /*01d0*/  UMOV UR6, 0x2 ;  /* 0x0000000200067882 */ /* 0x000fe40000000000 */
[----:B------:R-:W-:-:S04]  /*01e0*/  UIADD3 UR6, -UR6, 0x100000, URZ ;  /* 0x0010000006067890 */ /* 0x000fc8000fffe13f */
[----:B------:R-:W-:Y:S02]  /*01f0*/  USHF.L.U32 UR7, UR6, 0xb, URZ ;  /* 0x0000000b06077899 */ /* 0x000fe4000800063f */
[----:B------:R-:W-:Y:S02]  /*0200*/  USHF.L.U32 UR6, UR6, 0x1, URZ ;  /* 0x0000000106067899 */ /* 0x000fe4000800063f */
[----:B0-----:R-:W-:Y:S02]  /*0210*/  ULEA UR8, UR8, UR4, 0x18 ;  /* 0x0000000408087291 */ /* 0x001fe4000f8ec03f */
[----:B------:R-:W-:-:S04]  /*0220*/  UIADD3 UR4, -UR5, 0x100000, URZ ;  /* 0x0010000005047890 */ /* 0x000fc8000fffe13f */
[----:B------:R-:W-:Y:S02]  /*0230*/  USHF.L.U32 UR5, UR4, 0xb, URZ ;  /* 0x0000000b04057899 */ /* 0x000fe4000800063f */
[----:B------:R-:W-:Y:S01]  /*0240*/  USHF.L.U32 UR4, UR4, 0x1, URZ ;  /* 0x0000000104047899 */ /* 0x000fe2000800063f */
[----:B------:R-:W0:Y:S11]  /*0250*/  FENCE.VIEW.ASYNC.S ;  /* 0x00000000000073c6 */ /* 0x000e360000000000 */
[----:B0-----:R0:W1:Y:S01]  /*0260*/  SYNCS.EXCH.64 URZ, [UR8], UR4 ;  /* 0x00000004083f75b2 */ /* 0x0010620008000100 */
[----:B------:R0:W2:Y:S01]  /*0270*/  SYNCS.EXCH.64 URZ, [UR8+0xa0], UR6 ;  /* 0x0000a006083f75b2 */ /* 0x0000a20008000100 */
[----:B------:R0:W3:Y:S01]  /*0280*/  SYNCS.EXCH.64 URZ, [UR8+0x8], UR4 ;  /* 0x00000804083f75b2 */ /* 0x0000e20008000100 */
[----:B------:R0:W4:Y:S01]  /*0290*/  SYNCS.EXCH.64 URZ, [UR8+0xa8], UR6 ;  /* 0x0000a806083f75b2 */ /* 0x0001220008000100 */
[----:B------:R0:W0:Y:S01]  /*02a0*/  SYNCS.EXCH.64 URZ, [UR8+0x10], UR4 ;  /* 0x00001004083f75b2 */ /* 0x0000220008000100 */
        /* <DEDUP_REMOVED lines=35> */
[----:B-1234-:R-:W-:Y:S01]  /*04e0*/  NOP ;  /* 0x0000000000007918 */ /* 0x01efe20000000000 */
.L_x_3:
[----:B0-----:R-:W-:Y:S05]  /*04f0*/  BSYNC B0 ;  /* 0x0000000000007941 */ /* 0x001fea0003800000 */
.L_x_2:
[----:B------:R-:W0:Y:S01]  /*0500*/  SHFL.IDX PT, R12, R0, RZ, 0x1f ;  /* 0x00001fff000c7589 */ /* 0x000e2200000e0000 */
[----:B------:R-:W1:Y:S01]  /*0510*/  S2UR UR12, SR_CTAID.X ;  /* 0x00000000000c79c3 */ /* 0x000e620000002500 */
[----:B------:R-:W-:Y:S02]  /*0520*/  SHF.R.S32.HI R3, RZ, 0x1f, R4 ;  /* 0x0000001fff037819 */ /* 0x000fe40000011404 */
[----:B------:R-:W-:Y:S01]  /*0530*/  ELECT P0, URZ, PT ;  /* 0x00000000003f782f */ /* 0x000fe20003800000 */
[----:B------:R-:W2:Y:S01]  /*0540*/  SHFL.IDX PT, R11, R0, RZ, 0x1f ;  /* 0x00001fff000b7589 */ /* 0x000ea200000e0000 */
[----:B------:R-:W-:Y:S01]  /*0550*/  ULDC UR4, c[0x0][0x150] ;  /* 0x0000540000047ab9 */ /* 0x000fe20000000800 */
[----:B------:R-:W-:Y:S02]  /*0560*/  LEA.HI R3, R3, R4, RZ, 0x7 ;  /* 0x0000000403037211 */ /* 0x000fe400078f38ff */
[----:B------:R-:W-:Y:S01]  /*0570*/  ELECT P1, URZ, PT ;  /* 0x00000000003f782f */ /* 0x000fe20003820000 */
[----:B------:R-:W3:Y:S01]  /*0580*/  S2R R6, SR_CTAID.Y ;  /* 0x0000000000067919 */ /* 0x000ee20000002600 */
[----:B------:R-:W4:Y:S01]  /*0590*/  LDC R14, c[0x0][0x144] ;  /* 0x00005100ff0e7b82 */ /* 0x000f220000000800 */
[----:B------:R-:W-:Y:S01]  /*05a0*/  LOP3.LUT R3, R3, 0xffffff80, RZ, 0xc0, !PT ;  /* 0xffffff8003037812 */ /* 0x000fe200078ec0ff */
[----:B------:R-:W-:Y:S01]  /*05b0*/  UMOV UR11, 0x80 ;  /* 0x00000080000b7882 */ /* 0x000fe20000000000 */
[----:B------:R-:W5:Y:S01]  /*05c0*/  SHFL.IDX PT, R16, R7, RZ, 0x1f ;  /* 0x00001fff07107589 */ /* 0x000f6200000e0000 */
[----:B------:R-:W-:Y:S01]  /*05d0*/  NOP ;  /* 0x0000000000007918 */ /* 0x000fe20000000000 */
[----:B------:R-:W-:Y:S01]  /*05e0*/  NOP ;  /* 0x0000000000007918 */ /* 0x000fe20000000000 */
[----:B------:R-:W-:Y:S01]  /*05f0*/  IMAD.IADD R5, R4, 0x1, -R3 ;  /* 0x0000000104057824 */ /* 0x000fe200078e0a03 */
[C---:B------:R-:W-:Y:S01]  /*0600*/  ISETP.NE.AND P4, PT, R10.reuse, RZ, PT ;  /* 0x000000ff0a00720c */ /* 0x040fe20003f85270 */
[----:B------:R-:W5:Y:S01]  /*0610*/  LDC R15, c[0x0][0x140] ;  /* 0x00005000ff0f7b82 */ /* 0x000f620000000800 */
[----:B------:R-:W-:-:S02]  /*0620*/  VIADD R36, R10, 0xffffffff ;  /* 0xffffffff0a247836 */ /* 0x000fc40000000000 */
[----:B------:R-:W-:Y:S01]  /*0630*/  SHF.R.S32.HI R8, RZ, 0x1f, R5 ;  /* 0x0000001fff087819 */ /* 0x000fe20000011405 */
[----:B------:R-:W-:Y:S02]  /*0640*/  IMAD.MOV.U32 R81, RZ, RZ, 0x1 ;  /* 0x00000001ff517424 */ /* 0x000fe400078e00ff */
[----:B------:R-:W-:Y:S02]  /*0650*/  ISETP.GE.U32.AND P6, PT, R36, 0x2, PT ;  /* 0x000000022400780c */ /* 0x000fe40003fc6070 */
[----:B0-----:R-:W-:Y:S01]  /*0660*/  ISETP.NE.OR P0, PT, R12, RZ, !P0 ;  /* 0x000000ff0c00720c */ /* 0x001fe20004705670 */
[----:B------:R-:W0:Y:S01]  /*0670*/  LDC R25, c[0x0][0x148] ;  /* 0x00005200ff197b82 */ /* 0x000e220000000800 */
[----:B-1----:R-:W-:Y:S02]  /*0680*/  I2FP.F32.U32 R12, UR12 ;  /* 0x0000000c000c7c45 */ /* 0x002fe40008201000 */
[----:B------:R-:W-:Y:S02]  /*0690*/  LEA.HI R3, R8, R5, RZ, 0x3 ;  /* 0x0000000508037211 */ /* 0x000fe400078f18ff */
[----:B--2---:R-:W-:Y:S01]  /*06a0*/  ISETP.NE.OR P1, PT, R11, RZ, !P1 ;  /* 0x000000ff0b00720c */ /* 0x004fe20004f25670 */
[----:B------:R-:W-:Y:S01]  /*06b0*/  FMUL R13, R12, UR4 ;  /* 0x000000040c0d7c20 */ /* 0x000fe20008400000 */
[--C-:B------:R-:W-:Y:S01]  /*06c0*/  SHF.R.S32.HI R0, RZ, 0x3, R3.reuse ;  /* 0x00000003ff007819 */ /* 0x100fe20000011403 */
[----:B------:R-:W-:Y:S01]  /*06d0*/  ULDC UR4, c[0x0][0x154] ;  /* 0x0000550000047ab9 */ /* 0x000fe20000000800 */
[----:B------:R-:W-:-:S02]  /*06e0*/  SHF.R.S32.HI R3, RZ, 0x1f, R3 ;  /* 0x0000001fff037819 */ /* 0x000fc40000011403 */
[----:B------:R-:W-:Y:S01]  /*06f0*/  SHF.R.S32.HI R12, RZ, 0x1f, R9 ;  /* 0x0000001fff0c7819 */ /* 0x000fe20000011409 */
[----:B------:R-:W1:Y:S01]  /*0700*/  F2I.U32.TRUNC.NTZ R13, R13 ;  /* 0x0000000d000d7305 */ /* 0x000e62000020f000 */
[----:B------:R-:W-:Y:S01]  /*0710*/  LEA.HI R11, R3, R0, RZ, 0x2 ;  /* 0x00000000030b7211 */ /* 0x000fe200078f10ff */
[----:B------:R-:W-:Y:S01]  /*0720*/  VOTEU.ALL UP1, P0 ;  /* 0x00000000003f7886 */ /* 0x000fe20000020000 */
[----:B------:R-:W-:Y:S01]  /*0730*/  LEA.HI R12, R12, R9, RZ, 0x2 ;  /* 0x000000090c0c7211 */ /* 0x000fe200078f10ff */
[----:B------:R-:W-:Y:S01]  /*0740*/  VOTEU.ALL UP0, P0 ;  /* 0x00000000003f7886 */ /* 0x000fe20000000000 */
[----:B------:R-:W-:Y:S01]  /*0750*/  SHF.R.S32.HI R3, RZ, 0x1f, R2 ;  /* 0x0000001fff037819 */ /* 0x000fe20000011402 */
[----:B------:R-:W-:Y:S01]  /*0760*/  VOTEU.ALL UP2, P1 ;  /* 0x00000000003f7886 */ /* 0x000fe20000840000 */
[----:B------:R-:W-:Y:S01]  /*0770*/  LOP3.LUT R11, R11, 0xfffffffc, RZ, 0xc0, !PT ;  /* 0xfffffffc0b0b7812 */ /* 0x000fe200078ec0ff */
[----:B------:R-:W2:Y:S01]  /*0780*/  @!UP1 S2UR UR7, SR_CgaCtaId ;  /* 0x00000000000799c3 */ /* 0x000ea20000008800 */
[----:B------:R-:W-:Y:S01]  /*0790*/  LOP3.LUT R12, R12, 0x3ffffffc, RZ, 0xc0, !PT ;  /* 0x3ffffffc0c0c7812 */ /* 0x000fe200078ec0ff */
[----:B------:R-:W-:Y:S01]  /*07a0*/  @!UP1 UMOV UR6, 0x400 ;  /* 0x0000040000069882 */ /* 0x000fe20000000000 */
[----:B------:R-:W-:Y:S01]  /*07b0*/  LEA.HI R3, R3, R2, RZ, 0x2 ;  /* 0x0000000203037211 */ /* 0x000fe200078f10ff */
[----:B------:R-:W-:Y:S01]  /*07c0*/  IMAD.IADD R11, R0, 0x1, -R11 ;  /* 0x00000001000b7824 */ /* 0x000fe200078e0a0b */
[----:B------:R-:W-:Y:S01]  /*07d0*/  @!UP2 UMOV UR9, 0x400 ;  /* 0x000004000009a882 */ /* 0x000fe20000000000 */
[----:B------:R-:W-:Y:S01]  /*07e0*/  IMAD.IADD R12, R9, 0x1, -R12 ;  /* 0x00000001090c7824 */ /* 0x000fe200078e0a0c */
[----:B------:R-:W-:Y:S01]  /*07f0*/  LOP3.LUT R3, R3, 0xfffffffc, RZ, 0xc0, !PT ;  /* 0xfffffffc03037812 */ /* 0x000fe200078ec0ff */
[----:B------:R-:W0:Y:S01]  /*0800*/  @!UP2 S2UR UR10, SR_CgaCtaId ;  /* 0x00000000000aa9c3 */ /* 0x000e220000008800 */
[----:B-1----:R-:W-:Y:S01]  /*0810*/  IMAD.MOV R13, RZ, RZ, -R13 ;  /* 0x000000ffff0d7224 */ /* 0x002fe200078e0a0d */
[----:B------:R-:W-:Y:S01]  /*0820*/  VOTEU.ALL UP3, P1 ;  /* 0x00000000003f7886 */ /* 0x000fe20000860000 */
[----:B------:R-:W-:Y:S01]  /*0830*/  IMAD R11, R12, 0x4, R11 ;  /* 0x000000040c0b7824 */ /* 0x000fe200078e020b */
[----:B------:R-:W-:Y:S01]  /*0840*/  VOTEU.ALL UP4, P1 ;  /* 0x00000000003f7886 */ /* 0x000fe20000880000 */
[----:B------:R-:W-:Y:S01]  /*0850*/  IMAD.IADD R9, R2, 0x1, -R3 ;  /* 0x0000000102097824 */ /* 0x000fe200078e0a03 */
[----:B---3--:R-:W-:Y:S01]  /*0860*/  I2FP.F32.U32 R2, R6 ;  /* 0x0000000600027245 */ /* 0x008fe20000201000 */
[----:B----4-:R-:W-:Y:S01]  /*0870*/  IMAD R21, R14, R13, UR12 ;  /* 0x0000000c0e157e24 */ /* 0x010fe2000f8e020d */
[C---:B------:R-:W-:Y:S01]  /*0880*/  LEA.HI R0, R11.reuse, R11, RZ, 0x1 ;  /* 0x0000000b0b007211 */ /* 0x040fe200078f08ff */
[C---:B------:R-:W-:Y:S01]  /*0890*/  IMAD.SHL.U32 R80, R11.reuse, 0x4, RZ ;  /* 0x000000040b507824 */ /* 0x040fe200078e00ff */
[----:B------:R-:W-:Y:S01]  /*08a0*/  VOTEU.ALL UP5, P1 ;  /* 0x00000000003f7886 */ /* 0x000fe200008a0000 */
[----:B------:R-:W-:Y:S01]  /*08b0*/  FMUL R2, R2, UR4 ;  /* 0x0000000402027c20 */ /* 0x000fe20008400000 */
[----:B------:R-:W-:Y:S01]  /*08c0*/  LOP3.LUT R0, R0, 0xfffffffe, RZ, 0xc0, !PT ;  /* 0xfffffffe00007812 */ /* 0x000fe200078ec0ff */
[----:B------:R-:W-:Y:S01]  /*08d0*/  UMOV UR4, 0x20 ;  /* 0x0000002000047882 */ /* 0x000fe20000000000 */
[----:B------:R-:W-:Y:S01]  /*08e0*/  LOP3.LUT R80, R11, 0xc, R80, 0x78, !PT ;  /* 0x0000000c0b507812 */ /* 0x000fe200078e7850 */
[----:B------:R-:W-:-:S04]  /*08f0*/  @!UP1 UIADD3 UR4, -UR4, 0x100000, URZ ;  /* 0x0010000004049890 */ /* 0x000fc8000fffe13f */
[----:B------:R-:W-:Y:S02]  /*0900*/  @!UP1 USHF.L.U32 UR5, UR4, 0xb, URZ ;  /* 0x0000000b04059899 */ /* 0x000fe4000800063f */
[----:B------:R-:W-:Y:S01]  /*0910*/  @!UP1 USHF.L.U32 UR4, UR4, 0x1, URZ ;  /* 0x0000000104049899 */ /* 0x000fe2000800063f */
[----:B-----5:R-:W-:Y:S01]  /*0920*/  ISETP.EQ.U32.AND P2, PT, R15, 0x1, PT ;  /* 0x000000010f00780c */ /* 0x020fe20003f42070 */
[----:B------:R-:W-:Y:S01]  /*0930*/  IMAD.IADD R0, R11, 0x1, -R0 ;  /* 0x000000010b007824 */ /* 0x000fe200078e0a00 */
[----:B------:R-:W1:Y:S01]  /*0940*/  F2I.U32.TRUNC.NTZ R2, R2 ;  /* 0x0000000200027305 */ /* 0x000e62000020f000 */
[----:B--2---:R-:W-:Y:S01]  /*0950*/  @!UP1 ULEA UR8, UR7, UR6, 0x18 ;  /* 0x0000000607089291 */ /* 0x004fe2000f8ec03f */
[----:B------:R-:W-:Y:S01]  /*0960*/  R2UR UR45, R16 ;  /* 0x00000000102d72ca */ /* 0x000fe200000e0000 */
[----:B------:R-:W-:-:S04]  /*0970*/  @!UP2 UIADD3 UR6, -UR11, 0x100000, URZ ;  /* 0x001000000b06a890 */ /* 0x000fc8000fffe13f */
[----:B------:R-:W-:Y:S02]  /*0980*/  @!UP2 USHF.L.U32 UR7, UR6, 0xb, URZ ;  /* 0x0000000b0607a899 */ /* 0x000fe4000800063f */
[----:B------:R-:W-:Y:S01]  /*0990*/  @!UP2 USHF.L.U32 UR6, UR6, 0x1, URZ ;  /* 0x000000010606a899 */ /* 0x000fe2000800063f */
[----:B------:R-:W-:Y:S01]  /*09a0*/  ISETP.NE.AND P3, PT, R0, R21, PT ;  /* 0x000000150000720c */ /* 0x000fe20003f65270 */
[----:B------:R-:W-:Y:S01]  /*09b0*/  VOTEU.ALL UP1, P0 ;  /* 0x00000000003f7886 */ /* 0x000fe20000020000 */
[----:B0-----:R-:W-:Y:S01]  /*09c0*/  @!UP2 ULEA UR9, UR10, UR9, 0x18 ;  /* 0x000000090a09a291 */ /* 0x001fe2000f8ec03f */
[----:B------:R-:W-:Y:S01]  /*09d0*/  LOP3.LUT P0, RZ, R5, 0x7, RZ, 0xc0, !PT ;  /* 0x0000000705ff7812 */ /* 0x000fe2000780c0ff */
[----:B------:R-:W-:Y:S01]  /*09e0*/  VOTEU.ALL UP2, P1 ;  /* 0x00000000003f7886 */ /* 0x000fe20000840000 */
[----:B------:R-:W-:Y:S02]  /*09f0*/  ISETP.NE.AND P1, PT, R9, 0x3, PT ;  /* 0x000000030900780c */ /* 0x000fe40003f25270 */
[----:B------:R-:W-:-:S02]  /*0a00*/  ISETP.LT.U32.AND P0, PT, R80, 0x2, !P0 ;  /* 0x000000025000780c */ /* 0x000fc40004701070 */
[----:B------:R-:W-:Y:S01]  /*0a10*/  ISETP.EQ.OR P1, PT, R9, RZ, !P1 ;  /* 0x000000ff0900720c */ /* 0x000fe20004f22670 */
[----:B------:R-:W0:Y:S02]  /*0a20*/  FENCE.VIEW.ASYNC.S ;  /* 0x00000000000073c6 */ /* 0x000e240000000000 */
[----:B0-----:R0:W2:Y:S01]  /*0a30*/  @!UP0 SYNCS.EXCH.64 URZ, [UR8+0x170], UR4 ;  /* 0x00017004083f85b2 */ /* 0x0010a20008000100 */
[----:B-1----:R-:W-:Y:S01]  /*0a40*/  IMAD.MOV R20, RZ, RZ, -R2 ;  /* 0x000000ffff147224 */ /* 0x002fe200078e0a02 */
[----:B------:R-:W-:-:S03]  /*0a50*/  @P3 LEA.HI R0, R80, R80, RZ, 0x1 ;  /* 0x0000005050003211 */ /* 0x000fc600078f08ff */
[----:B------:R-:W-:Y:S01]  /*0a60*/  IMAD R3, R25, R20, R6 ;  /* 0x0000001419037224 */ /* 0x000fe200078e0206 */
[----:B------:R-:W-:Y:S02]  /*0a70*/  ISETP.EQ.AND P1, PT, R10, RZ, P1 ;  /* 0x000000ff0a00720c */ /* 0x000fe40000f22270 */
[----:B------:R-:W-:Y:S02]  /*0a80*/  @P3 SHF.R.S32.HI R0, RZ, 0x1, R0 ;  /* 0x00000001ff003819 */ /* 0x000fe40000011400 */
[----:B------:R-:W-:Y:S02]  /*0a90*/  SEL R23, RZ, 0x1, !P1 ;  /* 0x00000001ff177807 */ /* 0x000fe40004800000 */
[----:B------:R-:W-:Y:S02]  /*0aa0*/  @P3 ISETP.NE.AND P5, PT, R0, R3, PT ;  /* 0x000000030000320c */ /* 0x000fe40003fa5270 */
[----:B------:R-:W-:Y:S01]  /*0ab0*/  SEL R0, RZ, 0x1, !P0 ;  /* 0x00000001ff007807 */ /* 0x000fe20004000000 */
[----:B------:R0:W1:Y:S01]  /*0ac0*/  @!UP1 SYNCS.EXCH.64 URZ, [UR8+0x178], UR4 ;  /* 0x00017804083f95b2 */ /* 0x0000620008000100 */
[----:B------:R-:W-:Y:S01]  /*0ad0*/  NOP ;  /* 0x0000000000007918 */ /* 0x000fe20000000000 */
[----:B------:R-:W-:-:S02]  /*0ae0*/  @P3 SEL R81, RZ, 0x1, P5 ;  /* 0x00000001ff513807 */ /* 0x000fc40002800000 */
[----:B------:R-:W-:Y:S02]  /*0af0*/  SEL R23, R23, 0x2, P6 ;  /* 0x0000000217177807 */ /* 0x000fe40003000000 */
[----:B------:R-:W-:Y:S01]  /*0b00*/  LOP3.LUT R81, R81, R0, RZ, 0xc0, !PT ;  /* 0x0000000051517212 */ /* 0x000fe200078ec0ff */
[----:B------:R0:W3:Y:S01]  /*0b10*/  @!UP2 SYNCS.EXCH.64 URZ, [UR9+0x150], UR6 ;  /* 0x00015006093fa5b2 */ /* 0x0000e20008000100 */
[----:B------:R0:W4:Y:S01]  /*0b20*/  @!UP3 SYNCS.EXCH.64 URZ, [UR9+0x158], UR6 ;  /* 0x00015806093fb5b2 */ /* 0x0001220008000100 */
[----:B------:R0:W0:Y:S01]  /*0b30*/  @!UP4 SYNCS.EXCH.64 URZ, [UR9+0x160], UR6 ;  /* 0x00016006093fc5b2 */ /* 0x0000220008000100 */
[----:B------:R0:W0:Y:S01]  /*0b40*/  @!UP5 SYNCS.EXCH.64 URZ, [UR9+0x168], UR6 ;  /* 0x00016806093fd5b2 */ /* 0x0000220008000100 */
[----:B------:R-:W-:Y:S01]  /*0b50*/  NOP ;  /* 0x0000000000007918 */ /* 0x000fe20000000000 */
[----:B--2---:R-:W-:Y:S05]  /*0b60*/  @!P2 BRA `(.L_x_4) ;  /* 0x000000000008a947 */ /* 0x004fea0003800000 */
[----:B01-34-:R-:W-:Y:S01]  /*0b70*/  UCGABAR_ARV ;  /* 0x00000000000079c7 */ /* 0x01bfe20008000000 */
[----:B------:R-:W-:Y:S05]  /*0b80*/  BRA `(.L_x_5) ;  /* 0x0000000000047947 */ /* 0x000fea0003800000 */
.L_x_4:
[----:B01-34-:R-:W-:Y:S01]  /*0b90*/  NOP ;  /* 0x0000000000007918 */ /* 0x01bfe20000000000 */
.L_x_5:
[----:B------:R-:W-:Y:S01]  /*0ba0*/  ULDC.64 UR4, c[0x0][0x598] ;  /* 0x0001660000047ab9 */ /* 0x000fe20000000a00 */
[----:B------:R-:W-:Y:S01]  /*0bb0*/  ULDC.64 UR36, c[0x0][0x208] ;  /* 0x0000820000247ab9 */ /* 0x000fe20000000a00 */
[----:B------:R-:W-:-:S04]  /*0bc0*/  ISETP.NE.U32.AND P0, PT, RZ, UR4, PT ;  /* 0x00000004ff007c0c */ /* 0x000fc8000bf05070 */
[----:B------:R-:W-:-:S13]  /*0bd0*/  ISETP.NE.AND.EX P0, PT, RZ, UR5, PT, P0 ;  /* 0x00000005ff007c0c */ /* 0x000fda000bf05300 */
[----:B------:R-:W-:Y:S05]  /*0be0*/  @!P0 BRA `(.L_x_6) ;  /* 0x00000000001c8947 */ /* 0x000fea0003800000 */
[----:B------:R-:W0:Y:S02]  /*0bf0*/  LDC.64 R2, c[0x0][0x598] ;  /* 0x00016600ff027b82 */ /* 0x000e240000000a00 */
[----:B0-----:R-:W2:Y:S02]  /*0c00*/  LDG.E.64 R2, desc[UR36][R2.64] ;  /* 0x0000002402027981 */ /* 0x001ea4000c1e1b00 */
[----:B--2---:R-:W-:-:S04]  /*0c10*/  ISETP.NE.U32.AND P0, PT, R2, RZ, PT ;  /* 0x000000ff0200720c */ /* 0x004fc80003f05070 */
[----:B------:R-:W-:-:S13]  /*0c20*/  ISETP.NE.AND.EX P0, PT, R3, RZ, PT, P0 ;  /* 0x000000ff0300720c */ /* 0x000fda0003f05300 */
[----:B------:R-:W-:Y:S05]  /*0c30*/  @!P0 BRA `(.L_x_6) ;  /* 0x0000000000088947 */ /* 0x000fea0003800000 */
[----:B------:R0:W5:Y:S01]  /*0c40*/  LD.E R82, desc[UR36][R2.64] ;  /* 0x0000002402527980 */ /* 0x000162000c101900 */
[----:B------:R-:W-:Y:S05]  /*0c50*/  BRA `(.L_x_7) ;  /* 0x0000000000247947 */ /* 0x000fea0003800000 */
.L_x_6:
[----:B------:R-:W-:Y:S02]  /*0c60*/  ULDC.64 UR4, c[0x0][0x588] ;  /* 0x0001620000047ab9 */ /* 0x000fe40000000a00 */
[----:B------:R-:W-:-:S04]  /*0c70*/  ISETP.NE.U32.AND P0, PT, RZ, UR4, PT ;  /* 0x00000004ff007c0c */ /* 0x000fc8000bf05070 */
[----:B------:R-:W-:-:S13]  /*0c80*/  ISETP.NE.AND.EX P0, PT, RZ, UR5, PT, P0 ;  /* 0x00000005ff007c0c */ /* 0x000fda000bf05300 */
[----:B------:R-:W-:Y:S05]  /*0c90*/  @!P0 BRA `(.L_x_8) ;  /* 0x00000000000c8947 */ /* 0x000fea0003800000 */
[----:B------:R-:W0:Y:S02]  /*0ca0*/  LDC.64 R82, c[0x0][0x588] ;  /* 0x00016200ff527b82 */ /* 0x000e240000000a00 */
[----:B0-----:R1:W5:Y:S01]  /*0cb0*/  LDG.E R82, desc[UR36][R82.64] ;  /* 0x0000002452527981 */ /* 0x001362000c1e1900 */
[----:B------:R-:W-:Y:S05]  /*0cc0*/  BRA `(.L_x_7) ;  /* 0x0000000000087947 */ /* 0x000fea0003800000 */
.L_x_8:
[----:B------:R-:W-:Y:S02]  /*0cd0*/  ULDC UR4, c[0x0][0x580] ;  /* 0x0001600000047ab9 */ /* 0x000fe40000000800 */
[----:B------:R-:W-:-:S07]  /*0ce0*/  IMAD.U32 R82, RZ, RZ, UR4 ;  /* 0x00000004ff527e24 */ /* 0x000fce000f8e00ff */
.L_x_7:
[----:B------:R-:W-:Y:S02]  /*0cf0*/  ULDC.64 UR4, c[0x0][0x5a0] ;  /* 0x0001680000047ab9 */ /* 0x000fe40000000a00 */
[----:B------:R-:W-:-:S04]  /*0d00*/  ISETP.NE.U32.AND P0, PT, RZ, UR4, PT ;  /* 0x00000004ff007c0c */ /* 0x000fc8000bf05070 */
[----:B------:R-:W-:-:S13]  /*0d10*/  ISETP.NE.AND.EX P0, PT, RZ, UR5, PT, P0 ;  /* 0x00000005ff007c0c */ /* 0x000fda000bf05300 */
[----:B------:R-:W-:Y:S05]  /*0d20*/  @!P0 BRA `(.L_x_9) ;  /* 0x00000000001c8947 */ /* 0x000fea0003800000 */
[----:B0-----:R-:W0:Y:S02]  /*0d30*/  LDC.64 R2, c[0x0][0x5a0] ;  /* 0x00016800ff027b82 */ /* 0x001e240000000a00 */
[----:B0-----:R-:W2:Y:S02]  /*0d40*/  LDG.E.64 R2, desc[UR36][R2.64] ;  /* 0x0000002402027981 */ /* 0x001ea4000c1e1b00 */
[----:B--2---:R-:W-:-:S04]  /*0d50*/  ISETP.NE.U32.AND P0, PT, R2, RZ, PT ;  /* 0x000000ff0200720c */ /* 0x004fc80003f05070 */
[----:B------:R-:W-:-:S13]  /*0d60*/  ISETP.NE.AND.EX P0, PT, R3, RZ, PT, P0 ;  /* 0x000000ff0300720c */ /* 0x000fda0003f05300 */
[----:B------:R-:W-:Y:S05]  /*0d70*/  @!P0 BRA `(.L_x_9) ;  /* 0x0000000000088947 */ /* 0x000fea0003800000 */
[----:B-1----:R0:W5:Y:S01]  /*0d80*/  LD.E R83, desc[UR36][R2.64] ;  /* 0x0000002402537980 */ /* 0x002162000c101900 */
[----:B------:R-:W-:Y:S05]  /*0d90*/  BRA `(.L_x_10) ;  /* 0x0000000000247947 */ /* 0x000fea0003800000 */
.L_x_9:
[----:B------:R-:W-:Y:S02]  /*0da0*/  ULDC.64 UR4, c[0x0][0x590] ;  /* 0x0001640000047ab9 */ /* 0x000fe40000000a00 */
[----:B------:R-:W-:-:S04]  /*0db0*/  ISETP.NE.U32.AND P0, PT, RZ, UR4, PT ;  /* 0x00000004ff007c0c */ /* 0x000fc8000bf05070 */
[----:B------:R-:W-:-:S13]  /*0dc0*/  ISETP.NE.AND.EX P0, PT, RZ, UR5, PT, P0 ;  /* 0x00000005ff007c0c */ /* 0x000fda000bf05300 */
[----:B------:R-:W-:Y:S05]  /*0dd0*/  @!P0 BRA `(.L_x_11) ;  /* 0x00000000000c8947 */ /* 0x000fea0003800000 */
[----:B0-----:R-:W1:Y:S02]  /*0de0*/  LDC.64 R2, c[0x0][0x590] ;  /* 0x00016400ff027b82 */ /* 0x001e640000000a00 */
[----:B-1----:R1:W5:Y:S01]  /*0df0*/  LDG.E R83, desc[UR36][R2.64] ;  /* 0x0000002402537981 */ /* 0x002362000c1e1900 */
[----:B------:R-:W-:Y:S05]  /*0e00*/  BRA `(.L_x_10) ;  /* 0x0000000000087947 */ /* 0x000fea0003800000 */
.L_x_11:
[----:B------:R-:W-:Y:S02]  /*0e10*/  ULDC UR4, c[0x0][0x584] ;  /* 0x0001610000047ab9 */ /* 0x000fe40000000800 */
[----:B-1----:R-:W-:-:S07]  /*0e20*/  IMAD.U32 R83, RZ, RZ, UR4 ;  /* 0x00000004ff537e24 */ /* 0x002fce000f8e00ff */
.L_x_10:
[----:B01----:R-:W0:Y:S01]  /*0e30*/  LDC R2, c[0x0][0x65c] ;  /* 0x00019700ff027b82 */ /* 0x003e220000000800 */
[----:B------:R-:W-:Y:S01]  /*0e40*/  ULDC UR6, c[0x0][0x28c] ;  /* 0x0000a30000067ab9 */ /* 0x000fe20000000800 */
[----:B------:R-:W-:Y:S01]  /*0e50*/  ISETP.NE.AND P0, PT, R10, 0x2, PT ;  /* 0x000000020a00780c */ /* 0x000fe20003f05270 */
[----:B------:R-:W-:Y:S01]  /*0e60*/  UIADD3 UR6, UR6, 0x3f, URZ ;  /* 0x0000003f06067890 */ /* 0x000fe2000fffe03f */
[----:B------:R-:W-:Y:S01]  /*0e70*/  IMAD.U32 R10, RZ, RZ, UR12 ;  /* 0x0000000cff0a7e24 */ /* 0x000fe2000f8e00ff */
[----:B------:R-:W-:Y:S01]  /*0e80*/  UMOV UR38, URZ ;  /* 0x0000003f00267c82 */ /* 0x000fe20008000000 */
[----:B------:R-:W-:Y:S01]  /*0e90*/  UMOV UR39, URZ ;  /* 0x0000003f00277c82 */ /* 0x000fe20008000000 */
[----:B------:R-:W-:Y:S01]  /*0ea0*/  USHF.R.S32.HI UR7, URZ, 0x1f, UR6 ;  /* 0x0000001f3f077899 */ /* 0x000fe20008011406 */
[----:B------:R-:W-:-:S03]  /*0eb0*/  ULDC.64 UR8, c[0x0][0x650] ;  /* 0x0001940000087ab9 */ /* 0x000fc60000000a00 */
[----:B------:R-:W-:-:S04]  /*0ec0*/  ULEA.HI UR7, UR7, UR6, URZ, 0x6 ;  /* 0x0000000607077291 */ /* 0x000fc8000f8f303f */
[----:B------:R-:W-:Y:S01]  /*0ed0*/  USHF.R.S32.HI UR40, URZ, 0x6, UR7 ;  /* 0x000000063f287899 */ /* 0x000fe20008011407 */
[----:B0-----:R-:W-:-:S13]  /*0ee0*/  ISETP.NE.AND P1, PT, R2, 0x1, PT ;  /* 0x000000010200780c */ /* 0x001fda0003f25270 */
[----:B------:R-:W0:Y:S01]  /*0ef0*/  @P1 LDC R17, c[0x0][0x10] ;  /* 0x00000400ff111b82 */ /* 0x000e220000000800 */
[----:B------:R-:W-:Y:S02]  /*0f00*/  @P1 IMAD.MOV.U32 R7, RZ, RZ, RZ ;  /* 0x000000ffff071224 */ /* 0x000fe400078e00ff */
[----:B------:R-:W-:-:S05]  /*0f10*/  @P1 IMAD.MOV.U32 R11, RZ, RZ, RZ ;  /* 0x000000ffff0b1224 */ /* 0x000fca00078e00ff */
[----:B------:R-:W1:Y:S01]  /*0f20*/  @!P1 LDC R3, c[0x0][0xc] ;  /* 0x00000300ff039b82 */ /* 0x000e620000000800 */
[----:B------:R-:W-:Y:S01]  /*0f30*/  ULDC UR4, c[0x0][0xc] ;  /* 0x0000030000047ab9 */ /* 0x000fe20000000800 */
[----:B------:R-:W-:Y:S02]  /*0f40*/  ULDC UR5, c[0x0][0x10] ;  /* 0x0000040000057ab9 */ /* 0x000fe40000000800 */
[----:B------:R-:W-:-:S04]  /*0f50*/  UIMAD.WIDE.U32 UR4, UR4, UR5, URZ ;  /* 0x00000005040472a5 */ /* 0x000fc8000f8e003f */
[----:B------:R-:W2:Y:S01]  /*0f60*/  LDC R0, c[0x0][0x14] ;  /* 0x00000500ff007b82 */ /* 0x000ea20000000800 */
[----:B0-----:R-:W-:-:S04]  /*0f70*/  @P1 IMAD.WIDE.U32 R16, R17, UR12, R6 ;  /* 0x0000000c11101c25 */ /* 0x001fc8000f8e0006 */
[----:B------:R-:W-:Y:S02]  /*0f80*/  @P1 IMAD.IADD R17, R17, 0x1, R11 ;  /* 0x0000000111111824 */ /* 0x000fe400078e020b */
[----:B------:R-:W-:Y:S02]  /*0f90*/  IMAD.MOV.U32 R11, RZ, RZ, RZ ;  /* 0x000000ffff0b7224 */ /* 0x000fe400078e00ff */
[----:B-1----:R-:W-:-:S04]  /*0fa0*/  @!P1 IMAD.WIDE.U32 R10, R6, R3, R10 ;  /* 0x00000003060a9225 */ /* 0x002fc800078e000a */
[----:B------:R-:W-:Y:S02]  /*0fb0*/  @!P1 IMAD.MOV.U32 R16, RZ, RZ, R10 ;  /* 0x000000ffff109224 */ /* 0x000fe400078e000a */
[----:B--2---:R-:W-:-:S04]  /*0fc0*/  IMAD.WIDE.U32 R12, R0, UR4, RZ ;  /* 0x00000004000c7c25 */ /* 0x004fc8000f8e00ff */
[----:B------:R-:W-:Y:S01]  /*0fd0*/  IMAD R3, R0, UR5, RZ ;  /* 0x0000000500037c24 */ /* 0x000fe2000f8e02ff */
[----:B------:R0:W-:Y:S01]  /*0fe0*/  STL.64 [R1], R12 ;  /* 0x0000000c01007387 */ /* 0x0001e20000100a00 */
[----:B------:R-:W-:Y:S02]  /*0ff0*/  @!P1 IMAD.MOV.U32 R17, RZ, RZ, R11 ;  /* 0x000000ffff119224 */ /* 0x000fe400078e000b */
[----:B------:R-:W-:Y:S01]  /*1000*/  IMAD.IADD R0, R13, 0x1, R3 ;  /* 0x000000010d007824 */ /* 0x000fe200078e0203 */
[----:B------:R-:W-:Y:S06]  /*1010*/  @P0 BRA `(.L_x_12) ;  /* 0x0000000000200947 */ /* 0x000fec0003800000 */
[----:B------:R-:W-:Y:S01]  /*1020*/  UISETP.GE.U32.AND UP0, UPT, UR40, 0x14, UPT ;  /* 0x000000142800788c */ /* 0x000fe2000bf06070 */
[----:B------:R-:W-:Y:S01]  /*1030*/  IADD3 R16, P0, R16, R12, RZ ;  /* 0x0000000c10107210 */ /* 0x000fe20007f1e0ff */
[----:B------:R-:W-:Y:S01]  /*1040*/  UIMAD.WIDE.U32 UR4, UR40, -0x33333333, URZ ;  /* 0xcccccccd280478a5 */ /* 0x000fe2000f8e003f */
[----:B------:R-:W-:-:S03]  /*1050*/  UMOV UR39, URZ ;  /* 0x0000003f00277c82 */ /* 0x000fc60008000000 */
[----:B------:R-:W-:Y:S01]  /*1060*/  USHF.R.U32.HI UR4, URZ, 0x4, UR5 ;  /* 0x000000043f047899 */ /* 0x000fe20008011605 */
[----:B------:R-:W-:-:S03]  /*1070*/  IMAD.X R17, R0, 0x1, R17, P0 ;  /* 0x0000000100117824 */ /* 0x000fc600000e0611 */
[----:B------:R-:W-:Y:S02]  /*1080*/  UIMAD UR38, UR4, -0x14, UR40 ;  /* 0xffffffec042678a4 */ /* 0x000fe4000f8e0228 */
[----:B------:R-:W-:-:S12]  /*1090*/  @UP0 ULOP3.LUT UR39, UR4, 0x1, URZ, 0xc0, !UPT ;  /* 0x0000000104270892 */ /* 0x000fd8000f8ec03f */
.L_x_12:
[----:B------:R-:W-:Y:S01]  /*10a0*/  ISETP.GE.U32.AND P0, PT, R16, UR8, PT ;  /* 0x0000000810007c0c */ /* 0x000fe2000bf06070 */
[----:B------:R-:W-:Y:S01]  /*10b0*/  IMAD.MOV.U32 R22, RZ, RZ, -0x1 ;  /* 0xffffffffff167424 */ /* 0x000fe200078e00ff */
[----:B------:R-:W-:Y:S01]  /*10c0*/  PRMT R3, RZ, 0x7610, R3 ;  /* 0x00007610ff037816 */ /* 0x000fe20000000003 */
[----:B------:R-:W-:Y:S01]  /*10d0*/  IMAD.MOV.U32 R19, RZ, RZ, -0x1 ;  /* 0xffffffffff137424 */ /* 0x000fe200078e00ff */
[----:B------:R-:W-:Y:S01]  /*10e0*/  ISETP.GE.U32.AND.EX P0, PT, R17, UR9, PT, P0 ;  /* 0x0000000911007c0c */ /* 0x000fe2000bf06100 */
[----:B------:R-:W-:-:S12]  /*10f0*/  IMAD.MOV.U32 R18, RZ, RZ, -0x1 ;  /* 0xffffffffff127424 */ /* 0x000fd800078e00ff */
[----:B------:R-:W-:Y:S05]  /*1100*/  @P0 BRA `(.L_x_13) ;  /* 0x0000000400280947 */ /* 0x000fea0003800000 */
[----:B------:R-:W1:Y:S01]  /*1110*/  LDC.64 R26, c[0x0][0x628] ;  /* 0x00018a00ff1a7b82 */ /* 0x000e620000000a00 */
[----:B------:R-:W-:Y:S02]  /*1120*/  IMAD.MOV.U32 R10, RZ, RZ, R16 ;  /* 0x000000ffff0a7224 */ /* 0x000fe400078e0010 */
[----:B------:R-:W-:-:S05]  /*1130*/  IMAD.MOV.U32 R11, RZ, RZ, R17 ;  /* 0x000000ffff0b7224 */ /* 0x000fca00078e0011 */
[----:B------:R-:W2:Y:S08]  /*1140*/  LDC R18, c[0x0][0x630] ;  /* 0x00018c00ff127b82 */ /* 0x000eb00000000800 */
[----:B------:R-:W3:Y:S01]  /*1150*/  LDC.64 R28, c[0x0][0x620] ;  /* 0x00018800ff1c7b82 */ /* 0x000ee20000000a00 */
[----:B-1----:R-:W-:-:S04]  /*1160*/  ISETP.NE.U32.AND P0, PT, R26, RZ, PT ;  /* 0x000000ff1a00720c */ /* 0x002fc80003f05070 */
[----:B------:R-:W-:-:S13]  /*1170*/  ISETP.NE.AND.EX P0, PT, R27, RZ, PT, P0 ;  /* 0x000000ff1b00720c */ /* 0x000fda0003f05300 */
[----:B--23--:R-:W-:Y:S05]  /*1180*/  @!P0 BRA `(.L_x_14) ;  /* 0x0000000000288947 */ /* 0x00cfea0003800000 */
[----:B------:R-:W1:Y:S02]  /*1190*/  LDC R3, c[0x0][0x634] ;  /* 0x00018d00ff037b82 */ /* 0x000e640000000800 */
[----:B-1----:R-:W-:-:S05]  /*11a0*/  IADD3 R3, P0, R16, R3, RZ ;  /* 0x0000000310037210 */ /* 0x002fca0007f1e0ff */
[----:B------:R-:W-:-:S04]  /*11b0*/  IMAD.X R19, RZ, RZ, R17, P0 ;  /* 0x000000ffff137224 */ /* 0x000fc800000e0611 */
[----:B------:R-:W-:-:S04]  /*11c0*/  IMAD.WIDE.U32 R10, R19, R26, RZ ;  /* 0x0000001a130a7225 */ /* 0x000fc800078e00ff */
[----:B0-----:R-:W-:-:S04]  /*11d0*/  IMAD.WIDE.U32 R12, P0, R3, R27, R10 ;  /* 0x0000001b030c7225 */ /* 0x001fc8000780000a */
[----:B------:R-:W-:-:S04]  /*11e0*/  IMAD.WIDE.U32 R10, R3, R26, RZ ;  /* 0x0000001a030a7225 */ /* 0x000fc800078e00ff */
[----:B------:R-:W-:Y:S01]  /*11f0*/  IMAD.X R15, RZ, RZ, RZ, P0 ;  /* 0x000000ffff0f7224 */ /* 0x000fe200000e06ff */
[----:B------:R-:W-:Y:S01]  /*1200*/  IADD3 RZ, P0, R11, R12, RZ ;  /* 0x0000000c0bff7210 */ /* 0x000fe20007f1e0ff */
[----:B------:R-:W-:-:S04]  /*1210*/  IMAD.MOV.U32 R14, RZ, RZ, R13 ;  /* 0x000000ffff0e7224 */ /* 0x000fc800078e000d */
[----:B------:R-:W-:-:S08]  /*1220*/  IMAD.WIDE.U32.X R10, R19, R27, R14, P0 ;  /* 0x0000001b130a7225 */ /* 0x000fd000000e040e */
.L_x_14:
[----:B------:R-:W1:Y:S01]  /*1230*/  LDC.64 R32, c[0x0][0x640] ;  /* 0x00019000ff207b82 */ /* 0x000e620000000a00 */
[-CC-:B------:R-:W-:Y:S02]  /*1240*/  SHF.R.U64 R30, R10, R18.reuse, R11.reuse ;  /* 0x000000120a1e7219 */ /* 0x180fe4000000120b */
[----:B------:R-:W-:Y:S02]  /*1250*/  SHF.R.U32.HI R3, RZ, R18, R11 ;  /* 0x00000012ff037219 */ /* 0x000fe4000001160b */
[----:B0-----:R-:W-:-:S03]  /*1260*/  IADD3 R13, P0, RZ, -R30, RZ ;  /* 0x8000001eff0d7210 */ /* 0x001fc60007f1e0ff */
[----:B------:R-:W0:Y:S02]  /*1270*/  LDC R14, c[0x0][0x618] ;  /* 0x00018600ff0e7b82 */ /* 0x000e240000000800 */
[----:B------:R-:W-:Y:S02]  /*1280*/  IMAD.X R3, RZ, RZ, ~R3, P0 ;  /* 0x000000ffff037224 */ /* 0x000fe400000e0e03 */
[----:B------:R-:W-:-:S04]  /*1290*/  IMAD.WIDE.U32 R10, R13, R28, R16 ;  /* 0x0000001c0d0a7225 */ /* 0x000fc800078e0010 */
[----:B------:R-:W2:Y:S01]  /*12a0*/  LDC R15, c[0x0][0x608] ;  /* 0x00018200ff0f7b82 */ /* 0x000ea20000000800 */
[----:B------:R-:W-:Y:S02]  /*12b0*/  IMAD R12, R3, R28, RZ ;  /* 0x0000001c030c7224 */ /* 0x000fe400078e02ff */
[----:B------:R-:W-:Y:S02]  /*12c0*/  IMAD.MOV.U32 R28, RZ, RZ, 0x1 ;  /* 0x00000001ff1c7424 */ /* 0x000fe400078e00ff */
[----:B------:R-:W-:Y:S02]  /*12d0*/  IMAD R3, R13, R29, R12 ;  /* 0x0000001d0d037224 */ /* 0x000fe400078e020c */
[----:B------:R-:W-:Y:S01]  /*12e0*/  IMAD.MOV.U32 R12, RZ, RZ, -0x1 ;  /* 0xffffffffff0c7424 */ /* 0x000fe200078e00ff */
[----:B------:R-:W3:Y:S01]  /*12f0*/  LDC R31, c[0x0][0x658] ;  /* 0x00019600ff1f7b82 */ /* 0x000ee20000000800 */
[----:B------:R-:W-:Y:S01]  /*1300*/  IMAD.IADD R3, R11, 0x1, R3 ;  /* 0x000000010b037824 */ /* 0x000fe200078e0203 */
[----:B-1----:R-:W-:-:S04]  /*1310*/  ISETP.NE.U32.AND P0, PT, R32, RZ, PT ;  /* 0x000000ff2000720c */ /* 0x002fc80003f05070 */
[----:B------:R-:W-:Y:S02]  /*1320*/  ISETP.NE.AND.EX P0, PT, R33, RZ, PT, P0 ;  /* 0x000000ff2100720c */ /* 0x000fe40003f05300 */
[----:B------:R-:W1:Y:S01]  /*1330*/  LDC R24, c[0x0][0x600] ;  /* 0x00018000ff187b82 */ /* 0x000e620000000800 */
[-CC-:B0-----:R-:W-:Y:S02]  /*1340*/  SHF.R.U64 R27, R10, R14.reuse, R3.reuse ;  /* 0x0000000e0a1b7219 */ /* 0x181fe40000001203 */
[----:B------:R-:W-:-:S05]  /*1350*/  SHF.R.U32.HI R10, RZ, R14, R3 ;  /* 0x0000000eff0a7219 */ /* 0x000fca0000011603 */
[----:B------:R-:W0:Y:S01]  /*1360*/  LDC R22, c[0x0][0x648] ;  /* 0x00019200ff167b82 */ /* 0x000e220000000800 */
[-CC-:B--2---:R-:W-:Y:S02]  /*1370*/  SHF.R.U64 R35, R27, R15.reuse, R10.reuse ;  /* 0x0000000f1b237219 */ /* 0x184fe4000000120a */
[----:B------:R-:W-:-:S05]  /*1380*/  SHF.R.U32.HI R10, RZ, R15, R10 ;  /* 0x0000000fff0a7219 */ /* 0x000fca000001160a */
[----:B------:R-:W2:Y:S01]  /*1390*/  LDC R26, c[0x0][0x638] ;  /* 0x00018e00ff1a7b82 */ /* 0x000ea20000000800 */
[-CC-:B---3--:R-:W-:Y:S02]  /*13a0*/  SHF.R.U64 R34, R35, R31.reuse, R10.reuse ;  /* 0x0000001f23227219 */ /* 0x188fe4000000120a */
[-C--:B------:R-:W-:Y:S02]  /*13b0*/  SHF.L.U32 R3, R12, R31.reuse, RZ ;  /* 0x0000001f0c037219 */ /* 0x080fe400000006ff */
[----:B------:R-:W-:Y:S01]  /*13c0*/  SHF.R.U32.HI R11, RZ, R31, R10 ;  /* 0x0000001fff0b7219 */ /* 0x000fe2000001160a */
[----:B------:R-:W-:Y:S01]  /*13d0*/  IMAD.MOV.U32 R10, RZ, RZ, R34 ;  /* 0x000000ffff0a7224 */ /* 0x000fe200078e0022 */
[----:B------:R-:W-:Y:S01]  /*13e0*/  LOP3.LUT R18, RZ, R3, RZ, 0x33, !PT ;  /* 0x00000003ff127212 */ /* 0x000fe200078e33ff */
[----:B------:R-:W3:Y:S01]  /*13f0*/  LDC R29, c[0x0][0x610] ;  /* 0x00018400ff1d7b82 */ /* 0x000ee20000000800 */
[----:B------:R-:W-:Y:S05]  /*1400*/  @!P0 BRA `(.L_x_15) ;  /* 0x0000000000288947 */ /* 0x000fea0003800000 */
[----:B------:R-:W4:Y:S02]  /*1410*/  LDC R3, c[0x0][0x64c] ;  /* 0x00019300ff037b82 */ /* 0x000f240000000800 */
[----:B----4-:R-:W-:-:S05]  /*1420*/  IADD3 R3, P0, R34, R3, RZ ;  /* 0x0000000322037210 */ /* 0x010fca0007f1e0ff */
[----:B------:R-:W-:-:S04]  /*1430*/  IMAD.X R19, RZ, RZ, R11, P0 ;  /* 0x000000ffff137224 */ /* 0x000fc800000e060b */
[----:B------:R-:W-:-:S04]  /*1440*/  IMAD.WIDE.U32 R10, R19, R32, RZ ;  /* 0x00000020130a7225 */ /* 0x000fc800078e00ff */
[----:B------:R-:W-:-:S04]  /*1450*/  IMAD.WIDE.U32 R12, P0, R3, R33, R10 ;  /* 0x00000021030c7225 */ /* 0x000fc8000780000a */
[----:B------:R-:W-:-:S04]  /*1460*/  IMAD.WIDE.U32 R10, R3, R32, RZ ;  /* 0x00000020030a7225 */ /* 0x000fc800078e00ff */
[----:B------:R-:W-:Y:S01]  /*1470*/  IMAD.X R15, RZ, RZ, RZ, P0 ;  /* 0x000000ffff0f7224 */ /* 0x000fe200000e06ff */
[----:B------:R-:W-:Y:S01]  /*1480*/  IADD3 RZ, P0, R11, R12, RZ ;  /* 0x0000000c0bff7210 */ /* 0x000fe20007f1e0ff */
[----:B------:R-:W-:-:S04]  /*1490*/  IMAD.MOV.U32 R14, RZ, RZ, R13 ;  /* 0x000000ffff0e7224 */ /* 0x000fc800078e000d */
[----:B------:R-:W-:-:S08]  /*14a0*/  IMAD.WIDE.U32.X R10, R19, R33, R14, P0 ;  /* 0x00000021130a7225 */ /* 0x000fd000000e040e */
.L_x_15:
[----:B0-----:R-:W-:Y:S01]  /*14b0*/  SHF.R.U64 R7, R10, R22, R11 ;  /* 0x000000160a077219 */ /* 0x001fe2000000120b */
[----:B-1----:R-:W-:Y:S01]  /*14c0*/  VIADD R10, R24, 0xffffffff ;  /* 0xffffffff180a7836 */ /* 0x002fe20000000000 */
[----:B------:R-:W-:Y:S01]  /*14d0*/  SHF.L.U32 R3, R28, R31, RZ ;  /* 0x0000001f1c037219 */ /* 0x000fe200000006ff */
[----:B------:R-:W-:Y:S01]  /*14e0*/  @P1 IMAD R21, R25, R20, R6 ;  /* 0x0000001419151224 */ /* 0x000fe200078e0206 */
[----:B------:R-:W-:Y:S01]  /*14f0*/  LOP3.LUT R18, R35, R18, RZ, 0xc0, !PT ;  /* 0x0000001223127212 */ /* 0x000fe200078ec0ff */
[----:B------:R-:W-:Y:S02]  /*1500*/  IMAD.MOV R11, RZ, RZ, -R7 ;  /* 0x000000ffff0b7224 */ /* 0x000fe400078e0a07 */
[----:B------:R-:W-:Y:S02]  /*1510*/  IMAD.MOV.U32 R6, RZ, RZ, 0x1 ;  /* 0x00000001ff067424 */ /* 0x000fe400078e00ff */
[----:B------:R-:W-:Y:S01]  /*1520*/  IMAD R18, R3, R7, R18 ;  /* 0x0000000703127224 */ /* 0x000fe200078e0212 */
[----:B------:R-:W-:Y:S01]  /*1530*/  LOP3.LUT R7, R27, R10, RZ, 0xc0, !PT ;  /* 0x0000000a1b077212 */ /* 0x000fe200078ec0ff */
[----:B--2---:R-:W-:-:S02]  /*1540*/  IMAD R3, R11, R26, R34 ;  /* 0x0000001a0b037224 */ /* 0x004fc400078e0222 */
[----:B---3--:R-:W-:Y:S02]  /*1550*/  IMAD R22, R18, R29, R21 ;  /* 0x0000001d12167224 */ /* 0x008fe400078e0215 */
[----:B------:R-:W-:Y:S01]  /*1560*/  IMAD R7, R3, R24, R7 ;  /* 0x0000001803077224 */ /* 0x000fe200078e0207 */
[----:B------:R-:W-:Y:S01]  /*1570*/  PRMT R3, R6, 0x7610, R3 ;  /* 0x0000761006037816 */ /* 0x000fe20000000003 */
[----:B------:R-:W-:-:S03]  /*1580*/  IMAD.MOV.U32 R18, RZ, RZ, R30 ;  /* 0x000000ffff127224 */ /* 0x000fc600078e001e */
[----:B------:R-:W-:Y:S02]  /*1590*/  SEL R19, R7, R22, !P1 ;  /* 0x0000001607137207 */ /* 0x000fe40004800000 */
[----:B------:R-:W-:-:S07]  /*15a0*/  SEL R22, R22, R7, !P1 ;  /* 0x0000000716167207 */ /* 0x000fce0004800000 */
.L_x_13:
[----:B------:R-:W-:Y:S05]  /*15b0*/  @!P2 BRA `(.L_x_16) ;  /* 0x00000000000ca947 */ /* 0x000fea0003800000 */
[----:B------:R-:W-:Y:S01]  /*15c0*/  UCGABAR_WAIT ;  /* 0x0000000000007dc7 */ /* 0x000fe20008000000 */
[----:B------:R-:W-:Y:S01]  /*15d0*/  CCTL.IVALL ;  /* 0x00000000ff00798f */ /* 0x000fe20002000000 */
[----:B------:R-:W-:Y:S05]  /*15e0*/  BRA `(.L_x_17) ;  /* 0x0000000000047947 */ /* 0x000fea0003800000 */
.L_x_16:
[----:B------:R-:W-:Y:S06]  /*15f0*/  BAR.SYNC.DEFER_BLOCKING 0x0 ;  /* 0x0000000000007b1d */ /* 0x000fec0000010000 */
.L_x_17:
[----:B------:R-:W-:Y:S05]  /*1600*/  @!P4 BRA `(.L_x_18) ;  /* 0x0000004c0044c947 */ /* 0x000fea0003800000 */
[----:B------:R-:W-:-:S13]  /*1610*/  ISETP.GT.U32.AND P0, PT, R36, 0x1, PT ;  /* 0x000000012400780c */ /* 0x000fda0003f04070 */
[----:B------:R-:W-:Y:S05]  /*1620*/  @P0 EXIT ;  /* 0x000000000000094d */ /* 0x000fea0003800000 */
.L_x_19:
[----:B------:R-:W-:-:S08]  /*1630*/  NOP ;  /* 0x0000000000007918 */ /* 0x000fd00000000000 */
[----:B------:R-:W1:Y:S02]  /*1640*/  USETMAXREG.TRY_ALLOC.CTAPOOL UP0, 0xe8 ;  /* 0x000000e8000079c8 */ /* 0x000e640008000600 */
[----:B-1----:R-:W-:-:S13]  /*1650*/  PLOP3.LUT P0, PT, PT, PT, UP0, 0x80, 0x0 ;  /* 0x000000000000781c */ /* 0x002fda0003f0f008 */
[----:B------:R-:W-:Y:S05]  /*1660*/  @!P0 BRA `(.L_x_19) ;  /* 0xfffffffc00f08947 */ /* 0x000fea000383ffff */
[----:B------:R-:W-:-:S13]  /*1670*/  LOP3.LUT P0, RZ, R3, 0xff, RZ, 0xc0, !PT ;  /* 0x000000ff03ff7812 */ /* 0x000fda000780c0ff */
[----:B------:R-:W-:Y:S05]  /*1680*/  @!P0 EXIT ;  /* 0x000000000000894d */ /* 0x000fea0003800000 */
[----:B------:R-:W2:Y:S01]  /*1690*/  LDL.64 R10, [R1] ;  /* 0x00000000010a7983 */ /* 0x000ea20000100a00 */
[----:B------:R-:W1:Y:S01]  /*16a0*/  S2UR UR4, SR_CgaCtaId ;  /* 0x00000000000479c3 */ /* 0x000e620000008800 */
[CC--:B------:R-:W-:Y:S01]  /*16b0*/  LEA.HI R3, R8.reuse, R5.reuse, RZ, 0x2 ;  /* 0x0000000508037211 */ /* 0x0c0fe200078f10ff */
[----:B------:R-:W-:Y:S01]  /*16c0*/  UMOV UR42, 0x400 ;  /* 0x00000400002a7882 */ /* 0x000fe20000000000 */
[----:B------:R-:W-:Y:S01]  /*16d0*/  UISETP.LT.AND UP0, UPT, UR40, 0x1, UPT ;  /* 0x000000012800788c */ /* 0x000fe2000bf01270 */
[----:B------:R-:W-:Y:S01]  /*16e0*/  LEA.HI R8, R8, R5, RZ, 0x5 ;  /* 0x0000000508087211 */ /* 0x000fe200078f28ff */
[----:B------:R-:W-:Y:S01]  /*16f0*/  UIADD3 UR5, UR45, -0x1, URZ ;  /* 0xffffffff2d057890 */ /* 0x000fe2000fffe03f */
[--C-:B------:R-:W-:Y:S01]  /*1700*/  SHF.R.S32.HI R84, RZ, 0x2, R3.reuse ;  /* 0x00000002ff547819 */ /* 0x100fe20000011403 */
[----:B------:R-:W-:Y:S01]  /*1710*/  USEL UR44, UR40, 0x1, UP0 ;  /* 0x00000001282c7887 */ /* 0x000fe20008000000 */
[----:B------:R-:W3:Y:S01]  /*1720*/  LDC R6, c[0x0][0x658] ;  /* 0x00019600ff067b82 */ /* 0x000ee20000000800 */
[----:B------:R-:W-:Y:S01]  /*1730*/  SHF.R.S32.HI R7, RZ, 0x1f, R3 ;  /* 0x0000001fff077819 */ /* 0x000fe20000011403 */
[----:B------:R-:W-:Y:S01]  /*1740*/  UISETP.NE.AND UP0, UPT, UR5, URZ, UPT ;  /* 0x0000003f0500728c */ /* 0x000fe2000bf05270 */
[----:B------:R-:W-:Y:S01]  /*1750*/  LOP3.LUT R4, R3, 0xfffffffc, RZ, 0xc0, !PT ;  /* 0xfffffffc03047812 */ /* 0x000fe200078ec0ff */
[----:B------:R-:W-:Y:S01]  /*1760*/  ULDC UR8, c[0x0][0x284] ;  /* 0x0000a10000087ab9 */ /* 0x000fe20000000800 */
[----:B------:R-:W-:Y:S01]  /*1770*/  LEA.HI R7, R7, R84, RZ, 0x3 ;  /* 0x0000005407077211 */ /* 0x000fe200078f18ff */
[----:B------:R-:W-:Y:S01]  /*1780*/  USEL UR7, URZ, 0x1, UP0 ;  /* 0x000000013f077887 */ /* 0x000fe20008000000 */
[----:B------:R-:W-:Y:S01]  /*1790*/  SHF.R.S32.HI R3, RZ, 0x5, R8 ;  /* 0x00000005ff037819 */ /* 0x000fe20000011408 */
[----:B------:R-:W4:Y:S01]  /*17a0*/  LDC R9, c[0x0][0x288] ;  /* 0x0000a200ff097b82 */ /* 0x000f220000000800 */
[----:B------:R-:W-:Y:S01]  /*17b0*/  LOP3.LUT R7, R7, 0xfffffff8, RZ, 0xc0, !PT ;  /* 0xfffffff807077812 */ /* 0x000fe200078ec0ff */
[----:B------:R-:W-:Y:S01]  /*17c0*/  IMAD.IADD R4, R5, 0x1, -R4 ;  /* 0x0000000105047824 */ /* 0x000fe200078e0a04 */
[----:B------:R-:W-:Y:S01]  /*17d0*/  USHF.L.U32 UR41, UR40, 0x1, URZ ;  /* 0x0000000128297899 */ /* 0x000fe2000800063f */
[----:B------:R-:W-:Y:S01]  /*17e0*/  IMAD.MOV.U32 R5, RZ, RZ, -0x1 ;  /* 0xffffffffff057424 */ /* 0x000fe200078e00ff */
[----:B------:R-:W-:Y:S01]  /*17f0*/  UIADD3 UR44, -UR44, UR40, URZ ;  /* 0x000000282c2c7290 */ /* 0x000fe2000fffe13f */
[----:B------:R-:W-:Y:S01]  /*1800*/  IMAD.IADD R84, R84, 0x1, -R7 ;  /* 0x0000000154547824 */ /* 0x000fe200078e0a07 */
[----:B-1----:R-:W-:Y:S01]  /*1810*/  ULEA UR42, UR4, UR42, 0x18 ;  /* 0x0000002a042a7291 */ /* 0x002fe2000f8ec03f */
[----:B------:R-:W-:Y:S01]  /*1820*/  IMAD.SHL.U32 R86, R4, 0x2, RZ ;  /* 0x0000000204567824 */ /* 0x000fe200078e00ff */
[----:B------:R-:W-:-:S02]  /*1830*/  USHF.L.U32 UR4, UR5, 0x3, URZ ;  /* 0x0000000305047899 */ /* 0x000fc4000800063f */
[--C-:B------:R-:W-:Y:S01]  /*1840*/  SHF.R.S32.HI R85, RZ, 0x1f, R84.reuse ;  /* 0x0000001fff557819 */ /* 0x100fe20000011454 */
[----:B------:R-:W-:Y:S01]  /*1850*/  UIADD3 UR5, UR42, 0x14280, URZ ;  /* 0x000142802a057890 */ /* 0x000fe2000fffe03f */
[--C-:B------:R-:W-:Y:S01]  /*1860*/  IMAD R91, R3, -0x10, -R84.reuse ;  /* 0xfffffff0035b7824 */ /* 0x100fe200078e0a54 */
[----:B------:R-:W-:Y:S01]  /*1870*/  UIADD3 UR6, UR42, 0x280, URZ ;  /* 0x000002802a067890 */ /* 0x000fe2000fffe03f */
[----:B------:R-:W-:Y:S01]  /*1880*/  IMAD.U32 R93, RZ, RZ, UR7 ;  /* 0x00000007ff5d7e24 */ /* 0x000fe2000f8e00ff */
[----:B------:R-:W-:Y:S01]  /*1890*/  USHF.R.U32.HI UR5, URZ, 0x4, UR5 ;  /* 0x000000043f057899 */ /* 0x000fe20008011605 */
[----:B---3--:R-:W-:Y:S01]  /*18a0*/  SHF.L.U32 R5, R5, R6, RZ ;  /* 0x0000000605057219 */ /* 0x008fe200000006ff */
[----:B------:R-:W-:Y:S01]  /*18b0*/  USHF.R.U32.HI UR6, URZ, 0x4, UR6 ;  /* 0x000000043f067899 */ /* 0x000fe20008011606 */
[----:B------:R-:W-:Y:S01]  /*18c0*/  IMAD.WIDE R84, R3, 0x10, R84 ;  /* 0x0000001003547825 */ /* 0x000fe200078e0254 */
[----:B------:R-:W-:Y:S01]  /*18d0*/  UIADD3 UR43, UR42, 0x150, URZ ;  /* 0x000001502a2b7890 */ /* 0x000fe2000fffe03f */
[----:B------:R-:W-:Y:S01]  /*18e0*/  LOP3.LUT R89, RZ, R5, RZ, 0x33, !PT ;  /* 0x00000005ff597212 */ /* 0x000fe200078e33ff */
[----:B------:R-:W-:Y:S01]  /*18f0*/  ULOP3.LUT UR4, UR4, 0x8, URZ, 0xc0, !UPT ;  /* 0x0000000804047892 */ /* 0x000fe2000f8ec03f */
[----:B------:R-:W-:Y:S01]  /*1900*/  SHF.R.S32.HI R87, RZ, 0x1f, R86 ;  /* 0x0000001fff577819 */ /* 0x000fe20000011456 */
[----:B------:R-:W-:Y:S01]  /*1910*/  ULOP3.LUT UR5, UR5, 0x3fff, URZ, 0xc0, !UPT ;  /* 0x00003fff05057892 */ /* 0x000fe2000f8ec03f */
[----:B----4-:R-:W-:Y:S01]  /*1920*/  IMAD R88, R4, -0x2, R9 ;  /* 0xfffffffe04587824 */ /* 0x010fe200078e0209 */
[----:B------:R-:W-:Y:S01]  /*1930*/  ULOP3.LUT UR6, UR6, 0x3fff, URZ, 0xc0, !UPT ;  /* 0x00003fff06067892 */ /* 0x000fe2000f8ec03f */
[----:B------:R-:W-:Y:S01]  /*1940*/  VIADD R91, R91, UR8 ;  /* 0x000000085b5b7c36 */ /* 0x000fe20008000000 */
[----:B------:R-:W-:-:S02]  /*1950*/  ULEA UR45, UR45, UR43, 0x3 ;  /* 0x0000002b2d2d7291 */ /* 0x000fc4000f8e183f */
[----:B------:R-:W-:Y:S02]  /*1960*/  ULOP3.LUT UR46, UR4, 0x8, URZ, 0x3c, !UPT ;  /* 0x00000008042e7892 */ /* 0x000fe4000f8e3c3f */
[----:B------:R-:W-:Y:S02]  /*1970*/  ULOP3.LUT UR47, UR4, 0x18, URZ, 0x3c, !UPT ;  /* 0x00000018042f7892 */ /* 0x000fe4000f8e3c3f */
[----:B------:R-:W-:Y:S02]  /*1980*/  ULOP3.LUT UR48, UR5, 0x10000, URZ, 0xfc, !UPT ;  /* 0x0001000005307892 */ /* 0x000fe4000f8efc3f */
[----:B------:R-:W-:Y:S01]  /*1990*/  ULOP3.LUT UR49, UR6, 0x10000, URZ, 0xfc, !UPT ;  /* 0x0001000006317892 */ /* 0x000fe2000f8efc3f */
[----:B--2---:R-:W-:-:S11]  /*19a0*/  SHF.L.U64.HI R90, R10, 0x1, R0 ;  /* 0x000000010a5a7819 */ /* 0x004fd60000010200 */
.L_x_155:
[----:B------:R-:W-:-:S04]  /*19b0*/  SHF.L.U32 R0, R93, 0x1f, RZ ;  /* 0x0000001f5d007819 */ /* 0x000fc800000006ff */
[----:B-1----:R-:W1:Y:S02]  /*19c0*/  SYNCS.PHASECHK.TRANS64.TRYWAIT P0, [UR45+-0x8], R0 ;  /* 0xfffff800ff0075a7 */ /* 0x002e64000800016d */
[----:B-1-3--:R-:W-:Y:S05]  /*19d0*/  @!P0 BRA `(.L_x_20) ;  /* 0x0000006000988947 */ /* 0x00afea0003800000 */
.L_x_193:
[----:B------:R-:W-:Y:S02]  /*19e0*/  ULDC UR4, c[0x0][0x28c] ;  /* 0x0000a30000047ab9 */ /* 0x000fe40000000800 */
[----:B------:R-:W-:-:S13]  /*19f0*/  ISETP.LT.AND P0, PT, RZ, UR4, PT ;  /* 0x00000004ff007c0c */ /* 0x000fda000bf01270 */
[----:B------:R-:W-:Y:S05]  /*1a00*/  @P0 BRA `(.L_x_21) ;  /* 0x0000000000400947 */ /* 0x000fea0003800000 */
[----:B-1----:R-:W-:Y:S01]  /*1a10*/  MOV R0, 0x0 ;  /* 0x0000000000007802 */ /* 0x002fe20000000f00 */
[----:B------:R-:W-:Y:S01]  /*1a20*/  ULDC.64 UR4, c[0x4][0x68] ;  /* 0x01001a0000047ab9 */ /* 0x000fe20000000a00 */
[----:B------:R-:W-:Y:S01]  /*1a30*/  ULDC.64 UR6, c[0x4][0x8] ;  /* 0x0100020000067ab9 */ /* 0x000fe20000000a00 */
[----:B------:R-:W-:Y:S01]  /*1a40*/  IMAD.U32 R4, RZ, RZ, UR4 ;  /* 0x00000004ff047e24 */ /* 0x000fe2000f8e00ff */
[----:B------:R1:W2:Y:S01]  /*1a50*/  LDC.64 R14, c[0x4][R0] ;  /* 0x01000000000e7b82 */ /* 0x0002a20000000a00 */
[----:B------:R-:W-:Y:S01]  /*1a60*/  IMAD.U32 R5, RZ, RZ, UR5 ;  /* 0x00000005ff057e24 */ /* 0x000fe2000f8e00ff */
[----:B------:R-:W-:Y:S01]  /*1a70*/  ULDC.64 UR4, c[0x4][0x70] ;  /* 0x01001c0000047ab9 */ /* 0x000fe20000000a00 */
[----:B------:R-:W-:Y:S02]  /*1a80*/  IMAD.U32 R10, RZ, RZ, UR6 ;  /* 0x00000006ff0a7e24 */ /* 0x000fe4000f8e00ff */
[----:B------:R-:W-:Y:S02]  /*1a90*/  IMAD.U32 R6, RZ, RZ, UR4 ;  /* 0x00000004ff067e24 */ /* 0x000fe4000f8e00ff */
[----:B------:R-:W-:-:S02]  /*1aa0*/  IMAD.U32 R7, RZ, RZ, UR5 ;  /* 0x00000005ff077e24 */ /* 0x000fc4000f8e00ff */
[----:B------:R-:W-:Y:S02]  /*1ab0*/  IMAD.U32 R11, RZ, RZ, UR7 ;  /* 0x00000007ff0b7e24 */ /* 0x000fe4000f8e00ff */
[----:B------:R-:W-:Y:S02]  /*1ac0*/  IMAD.MOV.U32 R8, RZ, RZ, 0x1e1 ;  /* 0x000001e1ff087424 */ /* 0x000fe400078e00ff */
[----:B0-----:R-:W-:Y:S02]  /*1ad0*/  IMAD.MOV.U32 R12, RZ, RZ, 0x1 ;  /* 0x00000001ff0c7424 */ /* 0x001fe400078e00ff */
[----:B-1----:R-:W-:-:S07]  /*1ae0*/  IMAD.MOV.U32 R13, RZ, RZ, RZ ;  /* 0x000000ffff0d7224 */ /* 0x002fce00078e00ff */
[----:B------:R-:W-:-:S07]  /*1af0*/  LEPC R20, `(.L_x_21) ;  /* 0x000000001014794e */ /* 0x000fce0000000000 */
[----:B--2--5:R-:W-:Y:S05]  /*1b00*/  CALL.ABS.NOINC R14 ;  /* 0x000000000e007343 */ /* 0x024fea0003c00000 */
.L_x_21:
[----:B-1----:R-:W-:-:S04]  /*1b10*/  LOP3.LUT R0, R23, 0x1, RZ, 0xfc, !PT ;  /* 0x0000000117007812 */ /* 0x002fc800078efcff */
[----:B------:R-:W-:-:S13]  /*1b20*/  ISETP.NE.AND P0, PT, R0, 0x3, PT ;  /* 0x000000030000780c */ /* 0x000fda0003f05270 */
[----:B------:R-:W-:Y:S05]  /*1b30*/  @!P0 BRA `(.L_x_22) ;  /* 0x0000000000048947 */ /* 0x000fea0003800000 */
[----:B------:R-:W-:Y:S01]  /*1b40*/  BPT.TRAP 0x1 ;  /* 0x000000040000795c */ /* 0x000fe20000300000 */
.L_x_22:
[----:B------:R-:W-:Y:S02]  /*1b50*/  IMAD.U32 R3, RZ, RZ, UR38 ;  /* 0x00000026ff037e24 */ /* 0x000fe4000f8e00ff */
[----:B------:R-:W-:-:S03]  /*1b60*/  IMAD.U32 R0, RZ, RZ, UR39 ;  /* 0x00000027ff007e24 */ /* 0x000fc6000f8e00ff */
[----:B------:R-:W-:Y:S02]  /*1b70*/  LEA R3, R3, UR42, 0x3 ;  /* 0x0000002a03037c11 */ /* 0x000fe4000f8e18ff */
[----:B------:R-:W-:-:S04]  /*1b80*/  SHF.L.U32 R0, R0, 0x1f, RZ ;  /* 0x0000001f00007819 */ /* 0x000fc800000006ff */
[----:B------:R1:W2:Y:S01]  /*1b90*/  SYNCS.PHASECHK.TRANS64.TRYWAIT P1, [R3+URZ], R0 ;  /* 0x00000000030075a7 */ /* 0x0002a2000802017f */
[----:B------:R-:W-:Y:S05]  /*1ba0*/  @!P0 BRA `(.L_x_23) ;  /* 0x0000000000048947 */ /* 0x000fea0003800000 */
[----:B------:R-:W-:Y:S01]  /*1bb0*/  BPT.TRAP 0x1 ;  /* 0x000000040000795c */ /* 0x000fe20000300000 */
.L_x_23:
[----:B--2---:R-:W-:Y:S05]  /*1bc0*/  @P1 BRA `(.L_x_24) ;  /* 0x0000000000081947 */ /* 0x004fea0003800000 */
[----:B------:R-:W2:Y:S02]  /*1bd0*/  SYNCS.PHASECHK.TRANS64.TRYWAIT P1, [R3+URZ], R0 ;  /* 0x00000000030075a7 */ /* 0x000ea4000802017f */
[----:B--2---:R-:W-:Y:S05]  /*1be0*/  @!P1 BRA `(.L_x_25) ;  /* 0x00000060002c9947 */ /* 0x004fea0003800000 */
.L_x_24:
[----:B------:R-:W-:Y:S05]  /*1bf0*/  WARPSYNC.ALL ;  /* 0x0000000000007948 */ /* 0x000fea0003800000 */
[----:B------:R-:W-:Y:S01]  /*1c00*/  ULEA UR9, UR38, UR49, 0x8 ;  /* 0x0000003126097291 */ /* 0x000fe2000f8e403f */
[----:B------:R-:W-:Y:S01]  /*1c10*/  WARPGROUP.ARRIVE ;  /* 0x00000000000079c5 */ /* 0x000fe20000000000 */
[----:B------:R-:W-:Y:S01]  /*1c20*/  UIMAD UR8, UR38, 0x1c0, UR48 ;  /* 0x000001c0260878a4 */ /* 0x000fe2000f8e0230 */
[----:B-12---:R-:W-:Y:S01]  /*1c30*/  IMAD.U32 R0, RZ, RZ, UR44 ;  /* 0x0000002cff007e24 */ /* 0x006fe2000f8e00ff */
[----:B------:R-:W-:Y:S01]  /*1c40*/  UMOV UR5, 0x80000020 ;  /* 0x8000002000057882 */ /* 0x000fe20000000000 */
[----:B------:R-:W-:Y:S01]  /*1c50*/  UMOV UR7, 0x80000020 ;  /* 0x8000002000077882 */ /* 0x000fe20000000000 */
[----:B------:R-:W-:Y:S01]  /*1c60*/  UIADD3 UR10, UR8, 0x40, URZ ;  /* 0x00000040080a7890 */ /* 0x000fe2000fffe03f */
[----:B------:R-:W-:-:S02]  /*1c70*/  UMOV UR4, UR9 ;  /* 0x0000000900047c82 */ /* 0x000fc40008000000 */
[----:B------:R-:W-:Y:S01]  /*1c80*/  UMOV UR6, UR8 ;  /* 0x0000000800067c82 */ /* 0x000fe20008000000 */
[----:B------:R-:W-:Y:S01]  /*1c90*/  UIADD3 UR11, UR8, 0x80, URZ ;  /* 0x00000080080b7890 */ /* 0x000fe2000fffe03f */
[----:B------:R-:W-:Y:S01]  /*1ca0*/  IGMMA.64x16x32.S8.S8 R72, gdesc[UR4], RZ, !UPT, gsb0 ;  /* 0x00600000044879f1 */ /* 0x000fe2000c0410ff */
[----:B------:R-:W-:Y:S01]  /*1cb0*/  UMOV UR7, 0x80000020 ;  /* 0x8000002000077882 */ /* 0x000fe20000000000 */
[----:B------:R-:W-:Y:S01]  /*1cc0*/  UMOV UR6, UR10 ;  /* 0x0000000a00067c82 */ /* 0x000fe20008000000 */
[----:B------:R-:W-:Y:S01]  /*1cd0*/  UIADD3 UR12, UR8, 0xc0, URZ ;  /* 0x000000c0080c7890 */ /* 0x000fe2000fffe03f */
[----:B------:R-:W-:Y:S01]  /*1ce0*/  ISETP.GE.AND P1, PT, R0, 0x1, PT ;  /* 0x000000010000780c */ /* 0x000fe20003f26270 */
[----:B------:R-:W-:Y:S01]  /*1cf0*/  UIADD3 UR10, UR8, 0x100, URZ ;  /* 0x00000100080a7890 */ /* 0x000fe2000fffe03f */
[----:B------:R-:W-:Y:S02]  /*1d00*/  WARPGROUP.DEPBAR.LE gsb0, 0x0 ;  /* 0x00008000000079c5 */ /* 0x000fe40000010000 */
[----:B------:R-:W-:-:S06]  /*1d10*/  WARPGROUP.ARRIVE ;  /* 0x00000000000079c5 */ /* 0x000fcc0000000000 */
[----:B------:R-:W-:Y:S01]  /*1d20*/  IGMMA.64x16x32.S8.S8 R64, gdesc[UR4], RZ, !UPT, gsb0 ;  /* 0x00600000044079f1 */ /* 0x000fe2000c0410ff */
[----:B------:R-:W-:Y:S01]  /*1d30*/  UMOV UR6, UR11 ;  /* 0x0000000b00067c82 */ /* 0x000fe20008000000 */
[----:B------:R-:W-:Y:S01]  /*1d40*/  UMOV UR7, 0x80000020 ;  /* 0x8000002000077882 */ /* 0x000fe20000000000 */
        /* <DEDUP_REMOVED lines=24> */
[----:B------:R-:W-:Y:S02]  /*1ed0*/  WARPGROUP.DEPBAR.LE gsb0, 0x0 ;  /* 0x00008000000079c5 */ /* 0x000fe40000010000 */
[----:B------:R-:W-:-:S06]  /*1ee0*/  WARPGROUP.ARRIVE ;  /* 0x00000000000079c5 */ /* 0x000fcc0000000000 */
[----:B------:R-:W-:Y:S01]  /*1ef0*/  IGMMA.64x16x32.S8.S8 R24, gdesc[UR4], RZ, !UPT, gsb0 ;  /* 0x00600000041879f1 */ /* 0x000fe2000c0410ff */
[----:B------:R-:W-:Y:S02]  /*1f00*/  UIADD3 UR4, UR9, 0x2, URZ ;  /* 0x0000000209047890 */ /* 0x000fe4000fffe03f */
[----:B------:R-:W-:Y:S01]  /*1f10*/  UIADD3 UR6, UR8, 0x2, URZ ;  /* 0x0000000208067890 */ /* 0x000fe2000fffe03f */
[----:B------:R-:W-:Y:S01]  /*1f20*/  UMOV UR5, 0x80000020 ;  /* 0x8000002000057882 */ /* 0x000fe20000000000 */
[----:B------:R-:W-:Y:S01]  /*1f30*/  UMOV UR7, 0x80000020 ;  /* 0x8000002000077882 */ /* 0x000fe20000000000 */
[----:B------:R-:W-:Y:S01]  /*1f40*/  UIADD3 UR9, UR8, 0x42, URZ ;  /* 0x0000004208097890 */ /* 0x000fe2000fffe03f */
[----:B------:R-:W-:Y:S02]  /*1f50*/  WARPGROUP.DEPBAR.LE gsb0, 0x0 ;  /* 0x00008000000079c5 */ /* 0x000fe40000010000 */
[----:B------:R-:W-:-:S06]  /*1f60*/  WARPGROUP.ARRIVE ;  /* 0x00000000000079c5 */ /* 0x000fcc0000000000 */
[----:B------:R-:W-:Y:S01]  /*1f70*/  IGMMA.64x16x32.S8.S8 R72, gdesc[UR4], R72, gsb0 ;  /* 0x00600000044879f1 */ /* 0x000fe20008041048 */
[----:B------:R-:W-:Y:S01]  /*1f80*/  UMOV UR6, UR9 ;  /* 0x0000000900067c82 */ /* 0x000fe20008000000 */
[----:B------:R-:W-:Y:S01]  /*1f90*/  UMOV UR7, 0x80000020 ;  /* 0x8000002000077882 */ /* 0x000fe20000000000 */
[----:B------:R-:W-:Y:S01]  /*1fa0*/  UIADD3 UR9, UR8, 0x102, URZ ;  /* 0x0000010208097890 */ /* 0x000fe2000fffe03f */
[----:B------:R-:W-:Y:S02]  /*1fb0*/  WARPGROUP.DEPBAR.LE gsb0, 0x0 ;  /* 0x00008000000079c5 */ /* 0x000fe40000010000 */
[----:B------:R-:W-:-:S06]  /*1fc0*/  WARPGROUP.ARRIVE ;  /* 0x00000000000079c5 */ /* 0x000fcc0000000000 */
[----:B------:R-:W-:Y:S01]  /*1fd0*/  IGMMA.64x16x32.S8.S8 R64, gdesc[UR4], R64, gsb0 ;  /* 0x00600000044079f1 */ /* 0x000fe20008041040 */
[----:B------:R-:W-:Y:S01]  /*1fe0*/  UMOV UR6, UR10 ;  /* 0x0000000a00067c82 */ /* 0x000fe20008000000 */
[----:B------:R-:W-:Y:S01]  /*1ff0*/  UMOV UR7, 0x80000020 ;  /* 0x8000002000077882 */ /* 0x000fe20000000000 */
[----:B------:R-:W-:Y:S02]  /*2000*/  UIADD3 UR10, UR8, 0x142, URZ ;  /* 0x00000142080a7890 */ /* 0x000fe4000fffe03f */
[----:B------:R-:W-:Y:S01]  /*2010*/  UIADD3 UR8, UR8, 0x182, URZ ;  /* 0x0000018208087890 */ /* 0x000fe2000fffe03f */
[----:B------:R-:W-:Y:S02]  /*2020*/  WARPGROUP.DEPBAR.LE gsb0, 0x0 ;  /* 0x00008000000079c5 */ /* 0x000fe40000010000 */
[----:B------:R-:W-:-:S06]  /*2030*/  WARPGROUP.ARRIVE ;  /* 0x00000000000079c5 */ /* 0x000fcc0000000000 */
[----:B------:R-:W-:Y:S01]  /*2040*/  IGMMA.64x16x32.S8.S8 R56, gdesc[UR4], R56, gsb0 ;  /* 0x00600000043879f1 */ /* 0x000fe20008041038 */
[----:B------:R-:W-:Y:S01]  /*2050*/  UMOV UR6, UR11 ;  /* 0x0000000b00067c82 */ /* 0x000fe20008000000 */
[----:B------:R-:W-:Y:S01]  /*2060*/  UMOV UR7, 0x80000020 ;  /* 0x8000002000077882 */ /* 0x000fe20000000000 */
        /* <DEDUP_REMOVED lines=17> */
[----:B------:R-:W-:Y:S03]  /*2180*/  IGMMA.64x16x32.S8.S8 R24, gdesc[UR4], R24, gsb0 ;  /* 0x00600000041879f1 */ /* 0x000fe60008041018 */
[----:B------:R-:W-:Y:S02]  /*2190*/  WARPGROUP.DEPBAR.LE gsb0, 0x0 ;  /* 0x00008000000079c5 */ /* 0x000fe40000010000 */
[----:B------:R-:W-:Y:S05]  /*21a0*/  @!P1 BRA `(.L_x_26) ;  /* 0x0000000400fc9947 */ /* 0x000fea0003800000 */
[----:B------:R-:W-:Y:S01]  /*21b0*/  UIADD3 UR8, UR38, 0x1, URZ ;  /* 0x0000000126087890 */ /* 0x000fe2000fffe03f */
[----:B------:R-:W-:Y:S02]  /*21c0*/  IMAD.U32 R0, RZ, RZ, UR44 ;  /* 0x0000002cff007e24 */ /* 0x000fe4000f8e00ff */
[----:B------:R-:W-:Y:S01]  /*21d0*/  IMAD.U32 R3, RZ, RZ, UR38 ;  /* 0x00000026ff037e24 */ /* 0x000fe2000f8e00ff */
[----:B------:R-:W-:-:S04]  /*21e0*/  UISETP.NE.AND UP0, UPT, UR8, 0x14, UPT ;  /* 0x000000140800788c */ /* 0x000fc8000bf05270 */
[----:B------:R-:W-:Y:S02]  /*21f0*/  USEL UR4, URZ, 0x1, UP0 ;  /* 0x000000013f047887 */ /* 0x000fe40008000000 */
[----:B------:R-:W-:Y:S02]  /*2200*/  USEL UR8, UR8, URZ, UP0 ;  /* 0x0000003f08087287 */ /* 0x000fe40008000000 */
[----:B------:R-:W-:-:S06]  /*2210*/  ULOP3.LUT UR4, UR39, UR4, URZ, 0x3c, !UPT ;  /* 0x0000000427047292 */ /* 0x000fcc000f8e3c3f */
[----:B------:R-:W-:-:S07]  /*2220*/  IMAD.U32 R6, RZ, RZ, UR4 ;  /* 0x00000004ff067e24 */ /* 0x000fce000f8e00ff */
.L_x_33:
[----:B------:R-:W-:Y:S05]  /*2230*/  @!P0 BRA `(.L_x_27) ;  /* 0x0000000000048947 */ /* 0x000fea0003800000 */
[----:B------:R-:W-:Y:S01]  /*2240*/  BPT.TRAP 0x1 ;  /* 0x000000040000795c */ /* 0x000fe20000300000 */
.L_x_27:
[----:B------:R-:W-:Y:S01]  /*2250*/  ULEA UR4, UR8, UR42, 0x3 ;  /* 0x0000002a08047291 */ /* 0x000fe2000f8e183f */
[----:B------:R-:W-:-:S08]  /*2260*/  SHF.L.U32 R4, R6, 0x1f, RZ ;  /* 0x0000001f06047819 */ /* 0x000fd000000006ff */
[----:B------:R1:W2:Y:S01]  /*2270*/  SYNCS.PHASECHK.TRANS64.TRYWAIT P1, [UR4], R4 ;  /* 0x00000004ff0075a7 */ /* 0x0002a20008020144 */
[----:B------:R-:W-:Y:S05]  /*2280*/  @!P0 BRA `(.L_x_28) ;  /* 0x0000000000048947 */ /* 0x000fea0003800000 */
[----:B------:R-:W-:Y:S01]  /*2290*/  BPT.TRAP 0x1 ;  /* 0x000000040000795c */ /* 0x000fe20000300000 */
.L_x_28:
[----:B--2---:R-:W-:Y:S05]  /*22a0*/  @P1 BRA `(.L_x_29) ;  /* 0x0000000000081947 */ /* 0x004fea0003800000 */
[----:B------:R-:W2:Y:S02]  /*22b0*/  SYNCS.PHASECHK.TRANS64.TRYWAIT P1, [UR4], R4 ;  /* 0x00000004ff0075a7 */ /* 0x000ea40008020144 */
[----:B--2---:R-:W-:Y:S05]  /*22c0*/  @!P1 BRA `(.L_x_30) ;  /* 0x0000005800889947 */ /* 0x004fea0003800000 */
.L_x_29:
[----:B------:R-:W-:Y:S01]  /*22d0*/  ULEA UR10, UR8, UR49, 0x8 ;  /* 0x00000031080a7291 */ /* 0x000fe2000f8e403f */
[----:B------:R-:W-:Y:S01]  /*22e0*/  WARPGROUP.ARRIVE ;  /* 0x00000000000079c5 */ /* 0x000fe20000000000 */
[----:B------:R-:W-:Y:S01]  /*22f0*/  UIMAD UR9, UR8, 0x1c0, UR48 ;  /* 0x000001c0080978a4 */ /* 0x000fe2000f8e0230 */
[----:B------:R-:W-:Y:S01]  /*2300*/  UMOV UR5, 0x80000020 ;  /* 0x8000002000057882 */ /* 0x000fe20000000000 */
[----:B------:R-:W-:Y:S02]  /*2310*/  UMOV UR7, 0x80000020 ;  /* 0x8000002000077882 */ /* 0x000fe40000000000 */
[----:B------:R-:W-:Y:S01]  /*2320*/  UIADD3 UR11, UR9, 0x40, URZ ;  /* 0x00000040090b7890 */ /* 0x000fe2000fffe03f */
[----:B------:R-:W-:Y:S02]  /*2330*/  UMOV UR4, UR10 ;  /* 0x0000000a00047c82 */ /* 0x000fe40008000000 */
[----:B------:R-:W-:Y:S01]  /*2340*/  UMOV UR6, UR9 ;  /* 0x0000000900067c82 */ /* 0x000fe20008000000 */
[----:B------:R-:W-:Y:S01]  /*2350*/  UIADD3 UR12, UR9, 0x80, URZ ;  /* 0x00000080090c7890 */ /* 0x000fe2000fffe03f */
[----:B------:R-:W-:Y:S01]  /*2360*/  IGMMA.64x16x32.S8.S8 R72, gdesc[UR4], R72, gsb0 ;  /* 0x00600000044879f1 */ /* 0x000fe20008041048 */
[----:B------:R-:W-:Y:S01]  /*2370*/  UMOV UR7, 0x80000020 ;  /* 0x8000002000077882 */ /* 0x000fe20000000000 */
[----:B------:R-:W-:Y:S01]  /*2380*/  UMOV UR6, UR11 ;  /* 0x0000000b00067c82 */ /* 0x000fe20008000000 */
[----:B------:R-:W-:-:S02]  /*2390*/  UIADD3 UR13, UR9, 0xc0, URZ ;  /* 0x000000c0090d7890 */ /* 0x000fc4000fffe03f */
        /* <DEDUP_REMOVED lines=76> */
[----:B------:R-:W-:Y:S01]  /*2860*/  BPT.TRAP 0x1 ;  /* 0x000000040000795c */ /* 0x000fe20000300000 */
.L_x_31:
[----:B------:R-:W-:-:S13]  /*2870*/  ISETP.NE.AND P1, PT, R81, RZ, PT ;  /* 0x000000ff5100720c */ /* 0x000fda0003f25270 */
[----:B-12---:R-:W-:-:S05]  /*2880*/  @P1 LEA R4, R3, UR42, 0x3 ;  /* 0x0000002a03041c11 */ /* 0x006fca000f8e18ff */
[----:B------:R-:W-:-:S05]  /*2890*/  @P1 VIADD R5, R4, 0xa0 ;  /* 0x000000a004051836 */ /* 0x000fca0000000000 */
[----:B------:R-:W-:-:S04]  /*28a0*/  @P1 PRMT R5, R80, 0x654, R5 ;  /* 0x0000065450051816 */ /* 0x000fc80000000005 */
[----:B------:R1:W-:Y:S01]  /*28b0*/  @P1 SYNCS.ARRIVE.TRANS64.RED.A1T0 RZ, [R5+URZ], RZ ;  /* 0x000000ff05ff19a7 */ /* 0x0003e2000810043f */
[----:B------:R-:W-:-:S13]  /*28c0*/  ISETP.GT.U32.AND P1, PT, R23, 0x1, PT ;  /* 0x000000011700780c */ /* 0x000fda0003f24070 */
[----:B-1----:R-:W-:Y:S05]  /*28d0*/  @P1 BRA `(.L_x_32) ;  /* 0x0000000000041947 */ /* 0x002fea0003800000 */
[----:B------:R-:W-:Y:S01]  /*28e0*/  BPT.TRAP 0x1 ;  /* 0x000000040000795c */ /* 0x000fe20000300000 */
.L_x_32:
[----:B------:R-:W-:Y:S01]  /*28f0*/  UIADD3 UR8, UR8, 0x1, URZ ;  /* 0x0000000108087890 */ /* 0x000fe2000fffe03f */
[C---:B------:R-:W-:Y:S01]  /*2900*/  ISETP.GT.AND P2, PT, R0.reuse, 0x1, PT ;  /* 0x000000010000780c */ /* 0x040fe20003f44270 */
[----:B------:R-:W-:Y:S02]  /*2910*/  VIADD R3, R3, 0x1 ;  /* 0x0000000103037836 */ /* 0x000fe40000000000 */
[----:B------:R-:W-:Y:S01]  /*2920*/  UISETP.NE.AND UP0, UPT, UR8, 0x14, UPT ;  /* 0x000000140800788c */ /* 0x000fe2000bf05270 */
[----:B------:R-:W-:Y:S02]  /*2930*/  VIADD R0, R0, 0xffffffff ;  /* 0xffffffff00007836 */ /* 0x000fe40000000000 */
[C---:B------:R-:W-:Y:S01]  /*2940*/  ISETP.NE.AND P1, PT, R3.reuse, 0x14, PT ;  /* 0x000000140300780c */ /* 0x040fe20003f25270 */
[----:B------:R-:W-:Y:S02]  /*2950*/  USEL UR4, URZ, 0x1, UP0 ;  /* 0x000000013f047887 */ /* 0x000fe40008000000 */
[----:B------:R-:W-:Y:S01]  /*2960*/  USEL UR8, UR8, URZ, UP0 ;  /* 0x0000003f08087287 */ /* 0x000fe20008000000 */
[----:B------:R-:W-:-:S03]  /*2970*/  SEL R3, R3, RZ, P1 ;  /* 0x000000ff03037207 */ /* 0x000fc60000800000 */
[----:B------:R-:W-:Y:S01]  /*2980*/  LOP3.LUT R6, R6, UR4, RZ, 0x3c, !PT ;  /* 0x0000000406067c12 */ /* 0x000fe2000f8e3cff */
[----:B------:R-:W-:Y:S07]  /*2990*/  @P2 BRA `(.L_x_33) ;  /* 0xfffffff800242947 */ /* 0x000fee000383ffff */
.L_x_26:
[----:B------:R-:W1:Y:S01]  /*29a0*/  LDC R0, c[0x0][0x28c] ;  /* 0x0000a300ff007b82 */ /* 0x000e620000000800 */
[----:B------:R-:W-:-:S04]  /*29b0*/  IMAD.U32 R3, RZ, RZ, UR46 ;  /* 0x0000002eff037e24 */ /* 0x000fc8000f8e00ff */
[----:B------:R2:W-:Y:S01]  /*29c0*/  SYNCS.ARRIVE.TRANS64.A1T0 RZ, [R3+UR43], RZ ;  /* 0x000000ff03ff79a7 */ /* 0x0005e2000810002b */
[----:B-1----:R-:W-:-:S13]  /*29d0*/  ISETP.GE.AND P1, PT, R0, 0x1, PT ;  /* 0x000000010000780c */ /* 0x002fda0003f26270 */
[----:B--2---:R-:W-:Y:S05]  /*29e0*/  @!P1 BRA `(.L_x_34) ;  /* 0x0000000000449947 */ /* 0x004fea0003800000 */
[----:B------:R-:W-:Y:S05]  /*29f0*/  @!P0 BRA `(.L_x_35) ;  /* 0x0000000000048947 */ /* 0x000fea0003800000 */
[----:B------:R-:W-:Y:S01]  /*2a00*/  BPT.TRAP 0x1 ;  /* 0x000000040000795c */ /* 0x000fe20000300000 */
.L_x_35:
[----:B------:R-:W-:-:S13]  /*2a10*/  ISETP.NE.AND P0, PT, R81, RZ, PT ;  /* 0x000000ff5100720c */ /* 0x000fda0003f05270 */
[----:B------:R-:W-:-:S05]  /*2a20*/  VOTEU.ANY UP0, P0 ;  /* 0x00000000003f7886 */ /* 0x000fca0000000100 */
[----:B------:R-:W-:-:S06]  /*2a30*/  @UP0 UIADD3 UR4, UR38, UR44, URZ ;  /* 0x0000002c26040290 */ /* 0x000fcc000fffe03f */
[----:B------:R-:W-:Y:S02]  /*2a40*/  IMAD.U32 R4, RZ, RZ, UR4 ;  /* 0x00000004ff047e24 */ /* 0x000fe4000f8e00ff */
[----:B------:R-:W-:Y:S02]  /*2a50*/  IMAD.U32 R3, RZ, RZ, UR4 ;  /* 0x00000004ff037e24 */ /* 0x000fe4000f8e00ff */
[----:B------:R-:W-:-:S05]  /*2a60*/  @P0 IMAD.WIDE.U32 R4, R4, -0x33333333, RZ ;  /* 0xcccccccd04040825 */ /* 0x000fca00078e00ff */
[----:B------:R-:W-:-:S05]  /*2a70*/  @P0 SHF.R.U32.HI R0, RZ, 0x4, R5 ;  /* 0x00000004ff000819 */ /* 0x000fca0000011605 */
[----:B------:R-:W-:-:S05]  /*2a80*/  @P0 IMAD R0, R0, -0x14, R3 ;  /* 0xffffffec00000824 */ /* 0x000fca00078e0203 */
[----:B------:R-:W-:-:S05]  /*2a90*/  @P0 LEA R0, R0, UR42, 0x3 ;  /* 0x0000002a00000c11 */ /* 0x000fca000f8e18ff */
[----:B------:R-:W-:-:S05]  /*2aa0*/  @P0 VIADD R3, R0, 0xa0 ;  /* 0x000000a000030836 */ /* 0x000fca0000000000 */
[----:B------:R-:W-:-:S04]  /*2ab0*/  @P0 PRMT R3, R80, 0x654, R3 ;  /* 0x0000065450030816 */ /* 0x000fc80000000003 */
[----:B------:R1:W-:Y:S01]  /*2ac0*/  @P0 SYNCS.ARRIVE.TRANS64.RED.A1T0 RZ, [R3+URZ], RZ ;  /* 0x000000ff03ff09a7 */ /* 0x0003e2000810043f */
[----:B------:R-:W-:-:S13]  /*2ad0*/  ISETP.GT.U32.AND P0, PT, R23, 0x1, PT ;  /* 0x000000011700780c */ /* 0x000fda0003f04070 */
[----:B-1----:R-:W-:Y:S05]  /*2ae0*/  @P0 BRA `(.L_x_34) ;  /* 0x0000000000040947 */ /* 0x002fea0003800000 */
[----:B------:R-:W-:Y:S01]  /*2af0*/  BPT.TRAP 0x1 ;  /* 0x000000040000795c */ /* 0x000fe20000300000 */
.L_x_34:
[----:B------:R-:W-:Y:S01]  /*2b00*/  SHF.L.U32 R0, R93, 0x1f, RZ ;  /* 0x0000001f5d007819 */ /* 0x000fe200000006ff */
[----:B------:R-:W-:Y:S01]  /*2b10*/  UIADD3 UR38, UR38, UR41, URZ ;  /* 0x0000002926267290 */ /* 0x000fe2000fffe03f */
[----:B0-----:R-:W-:Y:S01]  /*2b20*/  IMAD R13, R19, 0x70, RZ ;  /* 0x00000070130d7824 */ /* 0x001fe200078e02ff */
[----:B------:R-:W-:Y:S01]  /*2b30*/  UISETP.GE.U32.AND UP1, UPT, UR41, 0x14, UPT ;  /* 0x000000142900788c */ /* 0x000fe2000bf26070 */
[----:B------:R-:W0:Y:S01]  /*2b40*/  SYNCS.PHASECHK.TRANS64.TRYWAIT P0, [UR45+0x8], R0 ;  /* 0x00000800ff0075a7 */ /* 0x000e22000800016d */
[----:B------:R-:W-:Y:S01]  /*2b50*/  UISETP.GT.U32.AND UP0, UPT, UR38, 0x13, UPT ;  /* 0x000000132600788c */ /* 0x000fe2000bf04070 */
[----:B------:R-:W-:Y:S01]  /*2b60*/  SHF.R.S32.HI R11, RZ, 0x1f, R18 ;  /* 0x0000001fff0b7819 */ /* 0x000fe20000011412 */
[----:B------:R-:W-:Y:S02]  /*2b70*/  UIMAD.WIDE.U32 UR4, UR38, -0x33333333, URZ ;  /* 0xcccccccd260478a5 */ /* 0x000fe4000f8e003f */
[----:B------:R-:W-:Y:S02]  /*2b80*/  UISETP.LT.U32.AND UP0, UPT, UR41, 0x14, UP0 ;  /* 0x000000142900788c */ /* 0x000fe40008701070 */
[----:B------:R-:W-:-:S02]  /*2b90*/  USHF.R.U32.HI UR4, URZ, 0x4, UR5 ;  /* 0x000000043f047899 */ /* 0x000fc40008011605 */
[----:B------:R-:W-:Y:S02]  /*2ba0*/  USEL UR6, URZ, 0x1, !UP0 ;  /* 0x000000013f067887 */ /* 0x000fe4000c000000 */
[----:B------:R-:W-:Y:S02]  /*2bb0*/  UIMAD UR38, UR4, -0x14, UR38 ;  /* 0xffffffec042678a4 */ /* 0x000fe4000f8e0226 */
[----:B------:R-:W-:-:S04]  /*2bc0*/  ULOP3.LUT UR39, UR39, UR6, URZ, 0x3c, !UPT ;  /* 0x0000000627277292 */ /* 0x000fc8000f8e3c3f */
[----:B------:R-:W-:Y:S01]  /*2bd0*/  @UP1 ULOP3.LUT UR39, UR39, 0x1, UR4, 0x78, !UPT ;  /* 0x0000000127271892 */ /* 0x000fe2000f8e7804 */
[----:B0-----:R-:W-:Y:S11]  /*2be0*/  @!P0 BRA `(.L_x_36) ;  /* 0x0000005000588947 */ /* 0x001ff60003800000 */
.L_x_194:
[----:B0-----:R-:W-:Y:S01]  /*2bf0*/  IMAD.SHL.U32 R0, R22, 0x40, RZ ;  /* 0x0000004016007824 */ /* 0x001fe200078e00ff */
[----:B------:R-:W-:Y:S01]  /*2c00*/  ULDC UR6, c[0x0][0x284] ;  /* 0x0000a10000067ab9 */ /* 0x000fe20000000800 */
[----:B------:R-:W-:Y:S01]  /*2c10*/  ULDC.64 UR4, c[0x0][0x5d0] ;  /* 0x0001740000047ab9 */ /* 0x000fe20000000a00 */
[----:B------:R-:W-:Y:S01]  /*2c20*/  SHF.R.S32.HI R10, RZ, 0x1f, R13 ;  /* 0x0000001fff0a7819 */ /* 0x000fe2000001140d */
[----:B------:R-:W-:Y:S01]  /*2c30*/  IMAD R3, R11, UR4, RZ ;  /* 0x000000040b037c24 */ /* 0x000fe2000f8e02ff */
[----:B------:R-:W-:Y:S01]  /*2c40*/  ISETP.GE.AND P0, PT, R0, UR6, PT ;  /* 0x0000000600007c0c */ /* 0x000fe2000bf06270 */
[C---:B------:R-:W-:Y:S01]  /*2c50*/  IMAD.WIDE.U32 R4, R18.reuse, UR4, R86 ;  /* 0x0000000412047c25 */ /* 0x040fe2000f8e0056 */
[----:B------:R-:W-:Y:S02]  /*2c60*/  ULDC UR4, c[0x0][0x288] ;  /* 0x0000a20000047ab9 */ /* 0x000fe40000000800 */
[C---:B------:R-:W-:Y:S01]  /*2c70*/  ISETP.GE.OR P0, PT, R13.reuse, UR4, P0 ;  /* 0x000000040d007c0c */ /* 0x040fe20008706670 */
[----:B------:R-:W-:Y:S01]  /*2c80*/  IMAD R3, R18, UR5, R3 ;  /* 0x0000000512037c24 */ /* 0x000fe2000f8e0203 */
[----:B------:R-:W-:-:S04]  /*2c90*/  IADD3 R4, P1, R13, R4, RZ ;  /* 0x000000040d047210 */ /* 0x000fc80007f3e0ff */
[----:B------:R-:W-:-:S07]  /*2ca0*/  IADD3.X R5, R10, R5, R3, P1, !PT ;  /* 0x000000050a057210 */ /* 0x000fce0000ffe403 */
[----:B------:R-:W-:Y:S05]  /*2cb0*/  @P0 BRA `(.L_x_37) ;  /* 0x0000002c00fc0947 */ /* 0x000fea0003800000 */
[----:B------:R-:W0:Y:S01]  /*2cc0*/  LDC.64 R8, c[0x0][0x5c8] ;  /* 0x00017200ff087b82 */ /* 0x000e220000000a00 */
[----:B------:R-:W-:Y:S01]  /*2cd0*/  IMAD.WIDE R14, R22, 0x40, R84 ;  /* 0x00000040160e7825 */ /* 0x000fe200078e0254 */
[----:B------:R-:W-:Y:S01]  /*2ce0*/  ULDC.64 UR4, c[0x0][0x5c0] ;  /* 0x0001700000047ab9 */ /* 0x000fe20000000a00 */
[----:B------:R-:W-:Y:S02]  /*2cf0*/  BSSY B0, `(.L_x_37) ;  /* 0x00002fb000007945 */ /* 0x000fe40003800000 */
[----:B------:R-:W-:Y:S02]  /*2d00*/  IMAD.IADD R0, R91, 0x1, -R0 ;  /* 0x000000015b007824 */ /* 0x000fe400078e0a00 */
[----:B------:R-:W-:Y:S02]  /*2d10*/  IMAD.IADD R19, R88, 0x1, -R13 ;  /* 0x0000000158137824 */ /* 0x000fe400078e0a0d */
[-C--:B0-----:R-:W-:Y:S02]  /*2d20*/  IMAD R3, R15, R8.reuse, RZ ;  /* 0x000000080f037224 */ /* 0x081fe400078e02ff */
[----:B------:R-:W-:-:S04]  /*2d30*/  IMAD.WIDE.U32 R4, R14, R8, R4 ;  /* 0x000000080e047225 */ /* 0x000fc800078e0004 */
[----:B------:R-:W-:Y:S01]  /*2d40*/  IMAD R3, R14, R9, R3 ;  /* 0x000000090e037224 */ /* 0x000fe200078e0203 */
[----:B------:R-:W-:-:S03]  /*2d50*/  IADD3 R4, P0, R4, UR4, RZ ;  /* 0x0000000404047c10 */ /* 0x000fc6000ff1e0ff */
[----:B------:R-:W-:Y:S01]  /*2d60*/  IMAD.IADD R3, R5, 0x1, R3 ;  /* 0x0000000105037824 */ /* 0x000fe200078e0203 */
[----:B------:R-:W-:-:S04]  /*2d70*/  LEA R6, P1, R8, R4, 0x3 ;  /* 0x0000000408067211 */ /* 0x000fc800078218ff */
[----:B------:R-:W-:Y:S02]  /*2d80*/  IADD3.X R5, R3, UR5, RZ, P0, !PT ;  /* 0x0000000503057c10 */ /* 0x000fe400087fe4ff */
[----:B-----5:R-:W-:Y:S02]  /*2d90*/  ISETP.NE.AND P0, PT, R83, RZ, PT ;  /* 0x000000ff5300720c */ /* 0x020fe40003f05270 */
[----:B------:R-:W-:-:S11]  /*2da0*/  LEA.HI.X R7, R8, R5, R9, 0x3, P1 ;  /* 0x0000000508077211 */ /* 0x000fd600008f1c09 */
[----:B------:R-:W-:Y:S05]  /*2db0*/  @!P0 BRA `(.L_x_38) ;  /* 0x0000002000a88947 */ /* 0x000fea0003800000 */
[----:B------:R-:W0:Y:S01]  /*2dc0*/  LDC.64 R94, c[0x0][0x5b0] ;  /* 0x00016c00ff5e7b82 */ /* 0x000e220000000a00 */
[----:B------:R-:W-:Y:S01]  /*2dd0*/  ULDC.64 UR4, c[0x0][0x5b8] ;  /* 0x00016e0000047ab9 */ /* 0x000fe20000000a00 */
[----:B------:R-:W-:Y:S01]  /*2de0*/  BSSY B1, `(.L_x_39) ;  /* 0x0000010000017945 */ /* 0x000fe20003800000 */
[----:B------:R-:W-:-:S04]  /*2df0*/  IMAD.WIDE.U32 R8, R18, UR4, R86 ;  /* 0x0000000412087c25 */ /* 0x000fc8000f8e0056 */
[----:B------:R-:W-:Y:S01]  /*2e00*/  IMAD R3, R11, UR4, RZ ;  /* 0x000000040b037c24 */ /* 0x000fe2000f8e02ff */
[----:B------:R-:W1:Y:S01]  /*2e10*/  LDC.64 R96, c[0x0][0x5a8] ;  /* 0x00016a00ff607b82 */ /* 0x000e620000000a00 */
[----:B------:R-:W-:Y:S02]  /*2e20*/  IADD3 R12, P0, R13, R8, RZ ;  /* 0x000000080d0c7210 */ /* 0x000fe40007f1e0ff */
[----:B------:R-:W-:-:S05]  /*2e30*/  IMAD R3, R18, UR5, R3 ;  /* 0x0000000512037c24 */ /* 0x000fca000f8e0203 */
[----:B------:R-:W-:Y:S02]  /*2e40*/  IADD3.X R13, R10, R9, R3, P0, !PT ;  /* 0x000000090a0d7210 */ /* 0x000fe400007fe403 */
[----:B------:R-:W-:-:S04]  /*2e50*/  ISETP.GE.AND P0, PT, R0, 0x1, PT ;  /* 0x000000010000780c */ /* 0x000fc80003f06270 */
[----:B------:R-:W-:Y:S01]  /*2e60*/  ISETP.LT.OR P4, PT, R19, 0x1, !P0 ;  /* 0x000000011300780c */ /* 0x000fe20004781670 */
[-C--:B0-----:R-:W-:Y:S02]  /*2e70*/  IMAD R3, R15, R94.reuse, RZ ;  /* 0x0000005e0f037224 */ /* 0x081fe400078e02ff */
[----:B------:R-:W-:-:S04]  /*2e80*/  IMAD.WIDE.U32 R8, R14, R94, R12 ;  /* 0x0000005e0e087225 */ /* 0x000fc800078e000c */
[----:B------:R-:W-:Y:S01]  /*2e90*/  IMAD R21, R14, R95, R3 ;  /* 0x0000005f0e157224 */ /* 0x000fe200078e0203 */
[----:B-1----:R-:W-:-:S04]  /*2ea0*/  IADD3 R8, P1, R8, R96, RZ ;  /* 0x0000006008087210 */ /* 0x002fc80007f3e0ff */
[----:B------:R-:W-:Y:S01]  /*2eb0*/  IADD3.X R9, R97, R9, R21, P1, !PT ;  /* 0x0000000961097210 */ /* 0x000fe20000ffe415 */
[----:B------:R-:W-:Y:S08]  /*2ec0*/  @P4 BRA `(.L_x_40) ;  /* 0x0000000000044947 */ /* 0x000ff00003800000 */
[----:B------:R0:W5:Y:S02]  /*2ed0*/  LDG.E.U8 R92, desc[UR36][R8.64] ;  /* 0x00000024085c7981 */ /* 0x000164000c1e1100 */
.L_x_40:
[----:B------:R-:W-:Y:S05]  /*2ee0*/  BSYNC B1 ;  /* 0x0000000000017941 */ /* 0x000fea0003800000 */
.L_x_39:
[----:B-----5:R-:W-:Y:S01]  /*2ef0*/  LOP3.LUT R3, R92, 0xffff, RZ, 0xc0, !PT ;  /* 0x0000ffff5c037812 */ /* 0x020fe200078ec0ff */
[C---:B------:R-:W-:Y:S01]  /*2f00*/  IMAD.SHL.U32 R10, R94.reuse, 0x8, RZ ;  /* 0x000000085e0a7824 */ /* 0x040fe200078e00ff */
[----:B------:R-:W-:Y:S01]  /*2f10*/  ISETP.LT.OR P1, PT, R19, 0x2, !P0 ;  /* 0x000000021300780c */ /* 0x000fe20004721670 */
[----:B------:R-:W-:Y:S01]  /*2f20*/  BSSY B1, `(.L_x_41) ;  /* 0x000000d000017945 */ /* 0x000fe20003800000 */
[----:B------:R-:W-:Y:S02]  /*2f30*/  PRMT R18, R3, 0x8880, RZ ;  /* 0x0000888003127816 */ /* 0x000fe400000000ff */
[----:B------:R-:W-:-:S03]  /*2f40*/  SHF.L.U64.HI R11, R94, 0x3, R95 ;  /* 0x000000035e0b7819 */ /* 0x000fc6000001025f */
[----:B------:R-:W-:Y:S02]  /*2f50*/  IMAD R3, R18, R83, RZ ;  /* 0x0000005312037224 */ /* 0x000fe400078e02ff */
[----:B------:R-:W-:-:S04]  /*2f60*/  IMAD.WIDE.U32 R10, R14, R94, R10 ;  /* 0x0000005e0e0a7225 */ /* 0x000fc800078e000a */
[----:B------:R-:W-:Y:S01]  /*2f70*/  @!P4 IMAD R15, R72, R82, R3 ;  /* 0x00000052480fc224 */ /* 0x000fe200078e0203 */
[----:B------:R-:W-:Y:S01]  /*2f80*/  IADD3 R10, P2, P3, R12, R96, R10 ;  /* 0x000000600c0a7210 */ /* 0x000fe20007b5e00a */
[----:B------:R-:W-:-:S03]  /*2f90*/  IMAD.IADD R18, R21, 0x1, R11 ;  /* 0x0000000115127824 */ /* 0x000fc600078e020b */
[----:B------:R1:W-:Y:S01]  /*2fa0*/  @!P4 STG.E.U8 desc[UR36][R4.64], R15 ;  /* 0x0000000f0400c986 */ /* 0x0003e2000c101124 */
[----:B------:R-:W-:Y:S08]  /*2fb0*/  @P1 BRA `(.L_x_42) ;  /* 0x00000000000c1947 */ /* 0x000ff00003800000 */
[----:B------:R-:W2:Y:S02]  /*2fc0*/  LDG.E.U8 R92, desc[UR36][R8.64+0x1] ;  /* 0x00000124085c7981 */ /* 0x000ea4000c1e1100 */
[----:B--2---:R-:W-:-:S05]  /*2fd0*/  PRMT R14, R92, 0x8880, RZ ;  /* 0x000088805c0e7816 */ /* 0x004fca00000000ff */
[----:B------:R-:W-:-:S07]  /*2fe0*/  IMAD R3, R14, R83, RZ ;  /* 0x000000530e037224 */ /* 0x000fce00078e02ff */
.L_x_42:
[----:B------:R-:W-:Y:S05]  /*2ff0*/  BSYNC B1 ;  /* 0x0000000000017941 */ /* 0x000fea0003800000 */
.L_x_41:
[----:B------:R-:W-:Y:S01]  /*3000*/  @!P1 IMAD R73, R73, R82, R3 ;  /* 0x0000005249499224 */ /* 0x000fe200078e0203 */
[----:B------:R-:W-:Y:S01]  /*3010*/  ISETP.GE.AND P0, PT, R0, 0x9, PT ;  /* 0x000000090000780c */ /* 0x000fe20003f06270 */
[----:B------:R-:W-:Y:S01]  /*3020*/  BSSY B1, `(.L_x_43) ;  /* 0x000000d000017945 */ /* 0x000fe20003800000 */
[----:B------:R-:W-:Y:S02]  /*3030*/  IADD3.X R11, R13, R97, R18, P2, P3 ;  /* 0x000000610d0b7210 */ /* 0x000fe400017e6412 */
[----:B------:R2:W-:Y:S01]  /*3040*/  @!P1 STG.E.U8 desc[UR36][R4.64+0x1], R73 ;  /* 0x0000014904009986 */ /* 0x0005e2000c101124 */
[C---:B------:R-:W-:Y:S02]  /*3050*/  ISETP.LT.OR P1, PT, R19.reuse, 0x1, !P0 ;  /* 0x000000011300780c */ /* 0x040fe40004721670 */
[C---:B------:R-:W-:Y:S02]  /*3060*/  ISETP.GE.AND P3, PT, R19.reuse, 0x9, PT ;  /* 0x000000091300780c */ /* 0x040fe40003f66270 */
[----:B------:R-:W-:-:S02]  /*3070*/  ISETP.GE.AND P2, PT, R19, 0xa, PT ;  /* 0x0000000a1300780c */ /* 0x000fc40003f46270 */
[----:B------:R-:W-:Y:S02]  /*3080*/  ISETP.LT.OR P0, PT, R19, 0x2, !P0 ;  /* 0x000000021300780c */ /* 0x000fe40004701670 */
[C---:B------:R-:W-:Y:S02]  /*3090*/  ISETP.LT.OR P5, PT, R0.reuse, 0x1, !P3 ;  /* 0x000000010000780c */ /* 0x040fe40005fa1670 */
[----:B------:R-:W-:-:S03]  /*30a0*/  ISETP.LT.OR P4, PT, R0, 0x1, !P2 ;  /* 0x000000010000780c */ /* 0x000fc60005781670 */
[----:B--2---:R-:W-:Y:S10]  /*30b0*/  @P1 BRA `(.L_x_44) ;  /* 0x00000000000c1947 */ /* 0x004ff40003800000 */
[----:B------:R-:W2:Y:S02]  /*30c0*/  LDG.E.U8 R92, desc[UR36][R10.64] ;  /* 0x000000240a5c7981 */ /* 0x000ea4000c1e1100 */
[----:B--2---:R-:W-:-:S05]  /*30d0*/  PRMT R12, R92, 0x8880, RZ ;  /* 0x000088805c0c7816 */ /* 0x004fca00000000ff */
[----:B------:R-:W-:-:S07]  /*30e0*/  IMAD R3, R12, R83, RZ ;  /* 0x000000530c037224 */ /* 0x000fce00078e02ff */
.L_x_44:
[----:B------:R-:W-:Y:S05]  /*30f0*/  BSYNC B1 ;  /* 0x0000000000017941 */ /* 0x000fea0003800000 */
.L_x_43:
[----:B------:R-:W-:Y:S01]  /*3100*/  @!P1 IMAD R13, R74, R82, R3 ;  /* 0x000000524a0d9224 */ /* 0x000fe200078e0203 */
[----:B------:R-:W-:Y:S04]  /*3110*/  BSSY B1, `(.L_x_45) ;  /* 0x0000006000017945 */ /* 0x000fe80003800000 */
[----:B------:R2:W-:Y:S01]  /*3120*/  @!P1 STG.E.U8 desc[UR36][R6.64], R13 ;  /* 0x0000000d06009986 */ /* 0x0005e2000c101124 */
[----:B------:R-:W-:Y:S05]  /*3130*/  @P0 BRA `(.L_x_46) ;  /* 0x00000000000c0947 */ /* 0x000fea0003800000 */
[----:B------:R-:W3:Y:S02]  /*3140*/  LDG.E.U8 R92, desc[UR36][R10.64+0x1] ;  /* 0x000001240a5c7981 */ /* 0x000ee4000c1e1100 */
[----:B---3--:R-:W-:-:S05]  /*3150*/  PRMT R12, R92, 0x8880, RZ ;  /* 0x000088805c0c7816 */ /* 0x008fca00000000ff */
[----:B------:R-:W-:-:S07]  /*3160*/  IMAD R3, R12, R83, RZ ;  /* 0x000000530c037224 */ /* 0x000fce00078e02ff */
.L_x_46:
[----:B------:R-:W-:Y:S05]  /*3170*/  BSYNC B1 ;  /* 0x0000000000017941 */ /* 0x000fea0003800000 */
.L_x_45:
[----:B------:R-:W-:Y:S01]  /*3180*/  @!P0 IMAD R75, R75, R82, R3 ;  /* 0x000000524b4b8224 */ /* 0x000fe200078e0203 */
[----:B------:R-:W-:Y:S04]  /*3190*/  BSSY B1, `(.L_x_47) ;  /* 0x0000006000017945 */ /* 0x000fe80003800000 */
[----:B------:R3:W-:Y:S01]  /*31a0*/  @!P0 STG.E.U8 desc[UR36][R6.64+0x1], R75 ;  /* 0x0000014b06008986 */ /* 0x0007e2000c101124 */
[----:B------:R-:W-:Y:S05]  /*31b0*/  @P5 BRA `(.L_x_48) ;  /* 0x00000000000c5947 */ /* 0x000fea0003800000 */
[----:B------:R-:W4:Y:S02]  /*31c0*/  LDG.E.U8 R92, desc[UR36][R8.64+0x8] ;  /* 0x00000824085c7981 */ /* 0x000f24000c1e1100 */
[----:B----4-:R-:W-:-:S05]  /*31d0*/  PRMT R12, R92, 0x8880, RZ ;  /* 0x000088805c0c7816 */ /* 0x010fca00000000ff */
[----:B------:R-:W-:-:S07]  /*31e0*/  IMAD R3, R12, R83, RZ ;  /* 0x000000530c037224 */ /* 0x000fce00078e02ff */
.L_x_48:
[----:B------:R-:W-:Y:S05]  /*31f0*/  BSYNC B1 ;  /* 0x0000000000017941 */ /* 0x000fea0003800000 */
.L_x_47:
[----:B--2---:R-:W-:Y:S01]  /*3200*/  @!P5 IMAD R13, R76, R82, R3 ;  /* 0x000000524c0dd224 */ /* 0x004fe200078e0203 */
[----:B------:R-:W-:Y:S04]  /*3210*/  BSSY B1, `(.L_x_49) ;  /* 0x0000006000017945 */ /* 0x000fe80003800000 */
[----:B------:R2:W-:Y:S01]  /*3220*/  @!P5 STG.E.U8 desc[UR36][R4.64+0x8], R13 ;  /* 0x0000080d0400d986 */ /* 0x0005e2000c101124 */
[----:B------:R-:W-:Y:S05]  /*3230*/  @P4 BRA `(.L_x_50) ;  /* 0x00000000000c4947 */ /* 0x000fea0003800000 */
[----:B------:R-:W4:Y:S02]  /*3240*/  LDG.E.U8 R92, desc[UR36][R8.64+0x9] ;  /* 0x00000924085c7981 */ /* 0x000f24000c1e1100 */
[----:B----4-:R-:W-:-:S05]  /*3250*/  PRMT R12, R92, 0x8880, RZ ;  /* 0x000088805c0c7816 */ /* 0x010fca00000000ff */
[----:B------:R-:W-:-:S07]  /*3260*/  IMAD R3, R12, R83, RZ ;  /* 0x000000530c037224 */ /* 0x000fce00078e02ff */
.L_x_50:
[----:B------:R-:W-:Y:S05]  /*3270*/  BSYNC B1 ;  /* 0x0000000000017941 */ /* 0x000fea0003800000 */
.L_x_49:
[C---:B------:R-:W-:Y:S01]  /*3280*/  ISETP.LT.OR P3, PT, R0.reuse, 0x9, !P3 ;  /* 0x000000090000780c */ /* 0x040fe20005f61670 */
[----:B------:R-:W-:Y:S01]  /*3290*/  @!P4 IMAD R77, R77, R82, R3 ;  /* 0x000000524d4dc224 */ /* 0x000fe200078e0203 */
[C---:B------:R-:W-:Y:S01]  /*32a0*/  ISETP.GE.AND P1, PT, R19.reuse, 0x11, PT ;  /* 0x000000111300780c */ /* 0x040fe20003f26270 */
[----:B------:R-:W-:Y:S01]  /*32b0*/  BSSY B1, `(.L_x_51) ;  /* 0x000000a000017945 */ /* 0x000fe20003800000 */
[----:B------:R-:W-:Y:S02]  /*32c0*/  ISETP.GE.AND P0, PT, R19, 0x12, PT ;  /* 0x000000121300780c */ /* 0x000fe40003f06270 */
[----:B------:R4:W-:Y:S01]  /*32d0*/  @!P4 STG.E.U8 desc[UR36][R4.64+0x9], R77 ;  /* 0x0000094d0400c986 */ /* 0x0009e2000c101124 */
[C---:B------:R-:W-:Y:S02]  /*32e0*/  ISETP.LT.OR P2, PT, R0.reuse, 0x9, !P2 ;  /* 0x000000090000780c */ /* 0x040fe40005741670 */
[C---:B------:R-:W-:Y:S02]  /*32f0*/  ISETP.LT.OR P5, PT, R0.reuse, 0x1, !P1 ;  /* 0x000000010000780c */ /* 0x040fe40004fa1670 */
[----:B------:R-:W-:-:S02]  /*3300*/  ISETP.LT.OR P4, PT, R0, 0x1, !P0 ;  /* 0x000000010000780c */ /* 0x000fc40004781670 */
[----:B------:R-:W-:Y:S11]  /*3310*/  @P3 BRA `(.L_x_52) ;  /* 0x00000000000c3947 */ /* 0x000ff60003800000 */
[----:B------:R-:W5:Y:S02]  /*3320*/  LDG.E.U8 R92, desc[UR36][R10.64+0x8] ;  /* 0x000008240a5c7981 */ /* 0x000f64000c1e1100 */
[----:B-----5:R-:W-:-:S05]  /*3330*/  PRMT R12, R92, 0x8880, RZ ;  /* 0x000088805c0c7816 */ /* 0x020fca00000000ff */
[----:B------:R-:W-:-:S07]  /*3340*/  IMAD R3, R12, R83, RZ ;  /* 0x000000530c037224 */ /* 0x000fce00078e02ff */
.L_x_52:
[----:B------:R-:W-:Y:S05]  /*3350*/  BSYNC B1 ;  /* 0x0000000000017941 */ /* 0x000fea0003800000 */
.L_x_51:
[----:B--2---:R-:W-:Y:S01]  /*3360*/  @!P3 IMAD R13, R78, R82, R3 ;  /* 0x000000524e0db224 */ /* 0x004fe200078e0203 */
[----:B------:R-:W-:Y:S04]  /*3370*/  BSSY B1, `(.L_x_53) ;  /* 0x0000006000017945 */ /* 0x000fe80003800000 */
[----:B------:R2:W-:Y:S01]  /*3380*/  @!P3 STG.E.U8 desc[UR36][R6.64+0x8], R13 ;  /* 0x0000080d0600b986 */ /* 0x0005e2000c101124 */
[----:B------:R-:W-:Y:S05]  /*3390*/  @P2 BRA `(.L_x_54) ;  /* 0x00000000000c2947 */ /* 0x000fea0003800000 */
[----:B------:R-:W5:Y:S02]  /*33a0*/  LDG.E.U8 R92, desc[UR36][R10.64+0x9] ;  /* 0x000009240a5c7981 */ /* 0x000f64000c1e1100 */
[----:B-----5:R-:W-:-:S05]  /*33b0*/  PRMT R12, R92, 0x8880, RZ ;  /* 0x000088805c0c7816 */ /* 0x020fca00000000ff */
[----:B------:R-:W-:-:S07]  /*33c0*/  IMAD R3, R12, R83, RZ ;  /* 0x000000530c037224 */ /* 0x000fce00078e02ff */
.L_x_54:
[----:B------:R-:W-:Y:S05]  /*33d0*/  BSYNC B1 ;  /* 0x0000000000017941 */ /* 0x000fea0003800000 */
.L_x_53:
[----:B------:R-:W-:Y:S01]  /*33e0*/  @!P2 IMAD R79, R79, R82, R3 ;  /* 0x000000524f4fa224 */ /* 0x000fe200078e0203 */
[----:B------:R-:W-:Y:S04]  /*33f0*/  BSSY B1, `(.L_x_55) ;  /* 0x0000006000017945 */ /* 0x000fe80003800000 */
[----:B------:R0:W-:Y:S01]  /*3400*/  @!P2 STG.E.U8 desc[UR36][R6.64+0x9], R79 ;  /* 0x0000094f0600a986 */ /* 0x0001e2000c101124 */
[----:B------:R-:W-:Y:S05]  /*3410*/  @P5 BRA `(.L_x_56) ;  /* 0x00000000000c5947 */ /* 0x000fea0003800000 */
[----:B------:R-:W5:Y:S02]  /*3420*/  LDG.E.U8 R92, desc[UR36][R8.64+0x10] ;  /* 0x00001024085c7981 */ /* 0x000f64000c1e1100 */
[----:B-----5:R-:W-:-:S05]  /*3430*/  PRMT R12, R92, 0x8880, RZ ;  /* 0x000088805c0c7816 */ /* 0x020fca00000000ff */
[----:B------:R-:W-:-:S07]  /*3440*/  IMAD R3, R12, R83, RZ ;  /* 0x000000530c037224 */ /* 0x000fce00078e02ff */
.L_x_56:
[----:B------:R-:W-:Y:S05]  /*3450*/  BSYNC B1 ;  /* 0x0000000000017941 */ /* 0x000fea0003800000 */
.L_x_55:
[----:B--2---:R-:W-:Y:S01]  /*3460*/  @!P5 IMAD R13, R64, R82, R3 ;  /* 0x00000052400dd224 */ /* 0x004fe200078e0203 */
[----:B------:R-:W-:Y:S04]  /*3470*/  BSSY B1, `(.L_x_57) ;  /* 0x0000006000017945 */ /* 0x000fe80003800000 */
[----:B------:R2:W-:Y:S01]  /*3480*/  @!P5 STG.E.U8 desc[UR36][R4.64+0x10], R13 ;  /* 0x0000100d0400d986 */ /* 0x0005e2000c101124 */
[----:B------:R-:W-:Y:S05]  /*3490*/  @P4 BRA `(.L_x_58) ;  /* 0x00000000000c4947 */ /* 0x000fea0003800000 */
[----:B------:R-:W5:Y:S02]  /*34a0*/  LDG.E.U8 R92, desc[UR36][R8.64+0x11] ;  /* 0x00001124085c7981 */ /* 0x000f64000c1e1100 */
[----:B-----5:R-:W-:-:S05]  /*34b0*/  PRMT R12, R92, 0x8880, RZ ;  /* 0x000088805c0c7816 */ /* 0x020fca00000000ff */
[----:B------:R-:W-:-:S07]  /*34c0*/  IMAD R3, R12, R83, RZ ;  /* 0x000000530c037224 */ /* 0x000fce00078e02ff */
.L_x_58:
[----:B------:R-:W-:Y:S05]  /*34d0*/  BSYNC B1 ;  /* 0x0000000000017941 */ /* 0x000fea0003800000 */
.L_x_57:
        /* <DEDUP_REMOVED lines=13> */
.L_x_60:
[----:B------:R-:W-:Y:S05]  /*35b0*/  BSYNC B1 ;  /* 0x0000000000017941 */ /* 0x000fea0003800000 */
.L_x_59:
[----:B--2---:R-:W-:Y:S01]  /*35c0*/  @!P1 IMAD R13, R66, R82, R3 ;  /* 0x00000052420d9224 */ /* 0x004fe200078e0203 */
[----:B------:R-:W-:Y:S04]  /*35d0*/  BSSY B1, `(.L_x_61) ;  /* 0x0000006000017945 */ /* 0x000fe80003800000 */
[----:B------:R2:W-:Y:S01]  /*35e0*/  @!P1 STG.E.U8 desc[UR36][R6.64+0x10], R13 ;  /* 0x0000100d06009986 */ /* 0x0005e2000c101124 */
[----:B------:R-:W-:Y:S05]  /*35f0*/  @P0 BRA `(.L_x_62) ;  /* 0x00000000000c0947 */ /* 0x000fea0003800000 */
[----:B------:R-:W5:Y:S02]  /*3600*/  LDG.E.U8 R92, desc[UR36][R10.64+0x11] ;  /* 0x000011240a5c7981 */ /* 0x000f64000c1e1100 */
[----:B-----5:R-:W-:-:S05]  /*3610*/  PRMT R12, R92, 0x8880, RZ ;  /* 0x000088805c0c7816 */ /* 0x020fca00000000ff */
[----:B------:R-:W-:-:S07]  /*3620*/  IMAD R3, R12, R83, RZ ;  /* 0x000000530c037224 */ /* 0x000fce00078e02ff */
.L_x_62:
[----:B------:R-:W-:Y:S05]  /*3630*/  BSYNC B1 ;  /* 0x0000000000017941 */ /* 0x000fea0003800000 */
.L_x_61:
[----:B------:R-:W-:Y:S01]  /*3640*/  @!P0 IMAD R67, R67, R82, R3 ;  /* 0x0000005243438224 */ /* 0x000fe200078e0203 */
[----:B------:R-:W-:Y:S04]  /*3650*/  BSSY B1, `(.L_x_63) ;  /* 0x0000006000017945 */ /* 0x000fe80003800000 */
[----:B------:R0:W-:Y:S01]  /*3660*/  @!P0 STG.E.U8 desc[UR36][R6.64+0x11], R67 ;  /* 0x0000114306008986 */ /* 0x0001e2000c101124 */
[----:B------:R-:W-:Y:S05]  /*3670*/  @P5 BRA `(.L_x_64) ;  /* 0x00000000000c5947 */ /* 0x000fea0003800000 */
[----:B------:R-:W5:Y:S02]  /*3680*/  LDG.E.U8 R92, desc[UR36][R8.64+0x18] ;  /* 0x00001824085c7981 */ /* 0x000f64000c1e1100 */
[----:B-----5:R-:W-:-:S05]  /*3690*/  PRMT R12, R92, 0x8880, RZ ;  /* 0x000088805c0c7816 */ /* 0x020fca00000000ff */
[----:B------:R-:W-:-:S07]  /*36a0*/  IMAD R3, R12, R83, RZ ;  /* 0x000000530c037224 */ /* 0x000fce00078e02ff */
.L_x_64:
[----:B------:R-:W-:Y:S05]  /*36b0*/  BSYNC B1 ;  /* 0x0000000000017941 */ /* 0x000fea0003800000 */
.L_x_63:
[----:B--2---:R-:W-:Y:S01]  /*36c0*/  @!P5 IMAD R13, R68, R82, R3 ;  /* 0x00000052440dd224 */ /* 0x004fe200078e0203 */
[----:B------:R-:W-:Y:S04]  /*36d0*/  BSSY B1, `(.L_x_65) ;  /* 0x0000006000017945 */ /* 0x000fe80003800000 */
[----:B------:R2:W-:Y:S01]  /*36e0*/  @!P5 STG.E.U8 desc[UR36][R4.64+0x18], R13 ;  /* 0x0000180d0400d986 */ /* 0x0005e2000c101124 */
[----:B------:R-:W-:Y:S05]  /*36f0*/  @P4 BRA `(.L_x_66) ;  /* 0x00000000000c4947 */ /* 0x000fea0003800000 */
[----:B------:R-:W5:Y:S02]  /*3700*/  LDG.E.U8 R92, desc[UR36][R8.64+0x19] ;  /* 0x00001924085c7981 */ /* 0x000f64000c1e1100 */
[----:B-----5:R-:W-:-:S05]  /*3710*/  PRMT R12, R92, 0x8880, RZ ;  /* 0x000088805c0c7816 */ /* 0x020fca00000000ff */
[----:B------:R-:W-:-:S07]  /*3720*/  IMAD R3, R12, R83, RZ ;  /* 0x000000530c037224 */ /* 0x000fce00078e02ff */
.L_x_66:
[----:B------:R-:W-:Y:S05]  /*3730*/  BSYNC B1 ;  /* 0x0000000000017941 */ /* 0x000fea0003800000 */
.L_x_65:
        /* <DEDUP_REMOVED lines=13> */
.L_x_68:
[----:B------:R-:W-:Y:S05]  /*3810*/  BSYNC B1 ;  /* 0x0000000000017941 */ /* 0x000fea0003800000 */
.L_x_67:
[----:B--2---:R-:W-:Y:S01]  /*3820*/  @!P3 IMAD R13, R70, R82, R3 ;  /* 0x00000052460db224 */ /* 0x004fe200078e0203 */
[----:B------:R-:W-:Y:S04]  /*3830*/  BSSY B1, `(.L_x_69) ;  /* 0x0000006000017945 */ /* 0x000fe80003800000 */
[----:B------:R2:W-:Y:S01]  /*3840*/  @!P3 STG.E.U8 desc[UR36][R6.64+0x18], R13 ;  /* 0x0000180d0600b986 */ /* 0x0005e2000c101124 */
[----:B------:R-:W-:Y:S05]  /*3850*/  @P2 BRA `(.L_x_70) ;  /* 0x00000000000c2947 */ /* 0x000fea0003800000 */
[----:B------:R-:W5:Y:S02]  /*3860*/  LDG.E.U8 R92, desc[UR36][R10.64+0x19] ;  /* 0x000019240a5c7981 */ /* 0x000f64000c1e1100 */
[----:B-----5:R-:W-:-:S05]  /*3870*/  PRMT R12, R92, 0x8880, RZ ;  /* 0x000088805c0c7816 */ /* 0x020fca00000000ff */
[----:B------:R-:W-:-:S07]  /*3880*/  IMAD R3, R12, R83, RZ ;  /* 0x000000530c037224 */ /* 0x000fce00078e02ff */
.L_x_70:
[----:B------:R-:W-:Y:S05]  /*3890*/  BSYNC B1 ;  /* 0x0000000000017941 */ /* 0x000fea0003800000 */
.L_x_69:
[----:B------:R-:W-:Y:S01]  /*38a0*/  @!P2 IMAD R71, R71, R82, R3 ;  /* 0x000000524747a224 */ /* 0x000fe200078e0203 */
[----:B------:R-:W-:Y:S04]  /*38b0*/  BSSY B1, `(.L_x_71) ;  /* 0x0000006000017945 */ /* 0x000fe80003800000 */
[----:B------:R0:W-:Y:S01]  /*38c0*/  @!P2 STG.E.U8 desc[UR36][R6.64+0x19], R71 ;  /* 0x000019470600a986 */ /* 0x0001e2000c101124 */
[----:B------:R-:W-:Y:S05]  /*38d0*/  @P5 BRA `(.L_x_72) ;  /* 0x00000000000c5947 */ /* 0x000fea0003800000 */
[----:B------:R-:W5:Y:S02]  /*38e0*/  LDG.E.U8 R92, desc[UR36][R8.64+0x20] ;  /* 0x00002024085c7981 */ /* 0x000f64000c1e1100 */
[----:B-----5:R-:W-:-:S05]  /*38f0*/  PRMT R12, R92, 0x8880, RZ ;  /* 0x000088805c0c7816 */ /* 0x020fca00000000ff */
[----:B------:R-:W-:-:S07]  /*3900*/  IMAD R3, R12, R83, RZ ;  /* 0x000000530c037224 */ /* 0x000fce00078e02ff */
.L_x_72:
[----:B------:R-:W-:Y:S05]  /*3910*/  BSYNC B1 ;  /* 0x0000000000017941 */ /* 0x000fea0003800000 */
.L_x_71:
[----:B--2---:R-:W-:Y:S01]  /*3920*/  @!P5 IMAD R13, R56, R82, R3 ;  /* 0x00000052380dd224 */ /* 0x004fe200078e0203 */
[----:B------:R-:W-:Y:S04]  /*3930*/  BSSY B1, `(.L_x_73) ;  /* 0x0000006000017945 */ /* 0x000fe80003800000 */
[----:B------:R2:W-:Y:S01]  /*3940*/  @!P5 STG.E.U8 desc[UR36][R4.64+0x20], R13 ;  /* 0x0000200d0400d986 */ /* 0x0005e2000c101124 */
[----:B------:R-:W-:Y:S05]  /*3950*/  @P4 BRA `(.L_x_74) ;  /* 0x00000000000c4947 */ /* 0x000fea0003800000 */
[----:B------:R-:W5:Y:S02]  /*3960*/  LDG.E.U8 R92, desc[UR36][R8.64+0x21] ;  /* 0x00002124085c7981 */ /* 0x000f64000c1e1100 */
[----:B-----5:R-:W-:-:S05]  /*3970*/  PRMT R12, R92, 0x8880, RZ ;  /* 0x000088805c0c7816 */ /* 0x020fca00000000ff */
[----:B------:R-:W-:-:S07]  /*3980*/  IMAD R3, R12, R83, RZ ;  /* 0x000000530c037224 */ /* 0x000fce00078e02ff */
.L_x_74:
[----:B------:R-:W-:Y:S05]  /*3990*/  BSYNC B1 ;  /* 0x0000000000017941 */ /* 0x000fea0003800000 */
.L_x_73:
        /* <DEDUP_REMOVED lines=13> */
.L_x_76:
[----:B------:R-:W-:Y:S05]  /*3a70*/  BSYNC B1 ;  /* 0x0000000000017941 */ /* 0x000fea0003800000 */
.L_x_75:
[----:B--2---:R-:W-:Y:S01]  /*3a80*/  @!P1 IMAD R13, R58, R82, R3 ;  /* 0x000000523a0d9224 */ /* 0x004fe200078e0203 */
[----:B------:R-:W-:Y:S04]  /*3a90*/  BSSY B1, `(.L_x_77) ;  /* 0x0000006000017945 */ /* 0x000fe80003800000 */
[----:B------:R2:W-:Y:S01]  /*3aa0*/  @!P1 STG.E.U8 desc[UR36][R6.64+0x20], R13 ;  /* 0x0000200d06009986 */ /* 0x0005e2000c101124 */
[----:B------:R-:W-:Y:S05]  /*3ab0*/  @P0 BRA `(.L_x_78) ;  /* 0x00000000000c0947 */ /* 0x000fea0003800000 */
[----:B------:R-:W5:Y:S02]  /*3ac0*/  LDG.E.U8 R92, desc[UR36][R10.64+0x21] ;  /* 0x000021240a5c7981 */ /* 0x000f64000c1e1100 */
[----:B-----5:R-:W-:-:S05]  /*3ad0*/  PRMT R12, R92, 0x8880, RZ ;  /* 0x000088805c0c7816 */ /* 0x020fca00000000ff */
[----:B------:R-:W-:-:S07]  /*3ae0*/  IMAD R3, R12, R83, RZ ;  /* 0x000000530c037224 */ /* 0x000fce00078e02ff */
.L_x_78:
[----:B------:R-:W-:Y:S05]  /*3af0*/  BSYNC B1 ;  /* 0x0000000000017941 */ /* 0x000fea0003800000 */
.L_x_77:
[----:B------:R-:W-:Y:S01]  /*3b00*/  @!P0 IMAD R59, R59, R82, R3 ;  /* 0x000000523b3b8224 */ /* 0x000fe200078e0203 */
[----:B------:R-:W-:Y:S04]  /*3b10*/  BSSY B1, `(.L_x_79) ;  /* 0x0000006000017945 */ /* 0x000fe80003800000 */
[----:B------:R0:W-:Y:S01]  /*3b20*/  @!P0 STG.E.U8 desc[UR36][R6.64+0x21], R59 ;  /* 0x0000213b06008986 */ /* 0x0001e2000c101124 */
[----:B------:R-:W-:Y:S05]  /*3b30*/  @P5 BRA `(.L_x_80) ;  /* 0x00000000000c5947 */ /* 0x000fea0003800000 */
[----:B------:R-:W5:Y:S02]  /*3b40*/  LDG.E.U8 R92, desc[UR36][R8.64+0x28] ;  /* 0x00002824085c7981 */ /* 0x000f64000c1e1100 */
[----:B-----5:R-:W-:-:S05]  /*3b50*/  PRMT R12, R92, 0x8880, RZ ;  /* 0x000088805c0c7816 */ /* 0x020fca00000000ff */
[----:B------:R-:W-:-:S07]  /*3b60*/  IMAD R3, R12, R83, RZ ;  /* 0x000000530c037224 */ /* 0x000fce00078e02ff */
.L_x_80:
[----:B------:R-:W-:Y:S05]  /*3b70*/  BSYNC B1 ;  /* 0x0000000000017941 */ /* 0x000fea0003800000 */
.L_x_79:
[----:B--2---:R-:W-:Y:S01]  /*3b80*/  @!P5 IMAD R13, R60, R82, R3 ;  /* 0x000000523c0dd224 */ /* 0x004fe200078e0203 */
[----:B------:R-:W-:Y:S04]  /*3b90*/  BSSY B1, `(.L_x_81) ;  /* 0x0000006000017945 */ /* 0x000fe80003800000 */
[----:B------:R2:W-:Y:S01]  /*3ba0*/  @!P5 STG.E.U8 desc[UR36][R4.64+0x28], R13 ;  /* 0x0000280d0400d986 */ /* 0x0005e2000c101124 */
[----:B------:R-:W-:Y:S05]  /*3bb0*/  @P4 BRA `(.L_x_82) ;  /* 0x00000000000c4947 */ /* 0x000fea0003800000 */
[----:B------:R-:W5:Y:S02]  /*3bc0*/  LDG.E.U8 R92, desc[UR36][R8.64+0x29] ;  /* 0x00002924085c7981 */ /* 0x000f64000c1e1100 */
[----:B-----5:R-:W-:-:S05]  /*3bd0*/  PRMT R12, R92, 0x8880, RZ ;  /* 0x000088805c0c7816 */ /* 0x020fca00000000ff */
[----:B------:R-:W-:-:S07]  /*3be0*/  IMAD R3, R12, R83, RZ ;  /* 0x000000530c037224 */ /* 0x000fce00078e02ff */
.L_x_82:
[----:B------:R-:W-:Y:S05]  /*3bf0*/  BSYNC B1 ;  /* 0x0000000000017941 */ /* 0x000fea0003800000 */
.L_x_81:
        /* <DEDUP_REMOVED lines=13> */
.L_x_84:
[----:B------:R-:W-:Y:S05]  /*3cd0*/  BSYNC B1 ;  /* 0x0000000000017941 */ /* 0x000fea0003800000 */
.L_x_83:
[----:B--2---:R-:W-:Y:S01]  /*3ce0*/  @!P3 IMAD R13, R62, R82, R3 ;  /* 0x000000523e0db224 */ /* 0x004fe200078e0203 */
[----:B------:R-:W-:Y:S04]  /*3cf0*/  BSSY B1, `(.L_x_85) ;  /* 0x0000006000017945 */ /* 0x000fe80003800000 */
[----:B------:R2:W-:Y:S01]  /*3d00*/  @!P3 STG.E.U8 desc[UR36][R6.64+0x28], R13 ;  /* 0x0000280d0600b986 */ /* 0x0005e2000c101124 */
[----:B------:R-:W-:Y:S05]  /*3d10*/  @P2 BRA `(.L_x_86) ;  /* 0x00000000000c2947 */ /* 0x000fea0003800000 */
[----:B------:R-:W5:Y:S02]  /*3d20*/  LDG.E.U8 R92, desc[UR36][R10.64+0x29] ;  /* 0x000029240a5c7981 */ /* 0x000f64000c1e1100 */
[----:B-----5:R-:W-:-:S05]  /*3d30*/  PRMT R12, R92, 0x8880, RZ ;  /* 0x000088805c0c7816 */ /* 0x020fca00000000ff */
[----:B------:R-:W-:-:S07]  /*3d40*/  IMAD R3, R12, R83, RZ ;  /* 0x000000530c037224 */ /* 0x000fce00078e02ff */
.L_x_86:
[----:B------:R-:W-:Y:S05]  /*3d50*/  BSYNC B1 ;  /* 0x0000000000017941 */ /* 0x000fea0003800000 */
.L_x_85:
[----:B------:R-:W-:Y:S01]  /*3d60*/  @!P2 IMAD R63, R63, R82, R3 ;  /* 0x000000523f3fa224 */ /* 0x000fe200078e0203 */
[----:B------:R-:W-:Y:S04]  /*3d70*/  BSSY B1, `(.L_x_87) ;  /* 0x0000006000017945 */ /* 0x000fe80003800000 */
[----:B------:R0:W-:Y:S01]  /*3d80*/  @!P2 STG.E.U8 desc[UR36][R6.64+0x29], R63 ;  /* 0x0000293f0600a986 */ /* 0x0001e2000c101124 */
[----:B------:R-:W-:Y:S05]  /*3d90*/  @P5 BRA `(.L_x_88) ;  /* 0x00000000000c5947 */ /* 0x000fea0003800000 */
[----:B------:R-:W5:Y:S02]  /*3da0*/  LDG.E.U8 R92, desc[UR36][R8.64+0x30] ;  /* 0x00003024085c7981 */ /* 0x000f64000c1e1100 */
[----:B-----5:R-:W-:-:S05]  /*3db0*/  PRMT R12, R92, 0x8880, RZ ;  /* 0x000088805c0c7816 */ /* 0x020fca00000000ff */
[----:B------:R-:W-:-:S07]  /*3dc0*/  IMAD R3, R12, R83, RZ ;  /* 0x000000530c037224 */ /* 0x000fce00078e02ff */
.L_x_88:
[----:B------:R-:W-:Y:S05]  /*3dd0*/  BSYNC B1 ;  /* 0x0000000000017941 */ /* 0x000fea0003800000 */
.L_x_87:
[----:B--2---:R-:W-:Y:S01]  /*3de0*/  @!P5 IMAD R13, R48, R82, R3 ;  /* 0x00000052300dd224 */ /* 0x004fe200078e0203 */
[----:B------:R-:W-:Y:S04]  /*3df0*/  BSSY B1, `(.L_x_89) ;  /* 0x0000006000017945 */ /* 0x000fe80003800000 */
[----:B------:R2:W-:Y:S01]  /*3e00*/  @!P5 STG.E.U8 desc[UR36][R4.64+0x30], R13 ;  /* 0x0000300d0400d986 */ /* 0x0005e2000c101124 */
[----:B------:R-:W-:Y:S05]  /*3e10*/  @P4 BRA `(.L_x_90) ;  /* 0x00000000000c4947 */ /* 0x000fea0003800000 */
[----:B------:R-:W5:Y:S02]  /*3e20*/  LDG.E.U8 R92, desc[UR36][R8.64+0x31] ;  /* 0x00003124085c7981 */ /* 0x000f64000c1e1100 */
[----:B-----5:R-:W-:-:S05]  /*3e30*/  PRMT R12, R92, 0x8880, RZ ;  /* 0x000088805c0c7816 */ /* 0x020fca00000000ff */
[----:B------:R-:W-:-:S07]  /*3e40*/  IMAD R3, R12, R83, RZ ;  /* 0x000000530c037224 */ /* 0x000fce00078e02ff */
.L_x_90:
[----:B------:R-:W-:Y:S05]  /*3e50*/  BSYNC B1 ;  /* 0x0000000000017941 */ /* 0x000fea0003800000 */
.L_x_89:
        /* <DEDUP_REMOVED lines=13> */
.L_x_92:
[----:B------:R-:W-:Y:S05]  /*3f30*/  BSYNC B1 ;  /* 0x0000000000017941 */ /* 0x000fea0003800000 */
.L_x_91:
[----:B--2---:R-:W-:Y:S01]  /*3f40*/  @!P1 IMAD R13, R50, R82, R3 ;  /* 0x00000052320d9224 */ /* 0x004fe200078e0203 */
[----:B------:R-:W-:Y:S04]  /*3f50*/  BSSY B1, `(.L_x_93) ;  /* 0x0000006000017945 */ /* 0x000fe80003800000 */
[----:B------:R2:W-:Y:S01]  /*3f60*/  @!P1 STG.E.U8 desc[UR36][R6.64+0x30], R13 ;  /* 0x0000300d06009986 */ /* 0x0005e2000c101124 */
[----:B------:R-:W-:Y:S05]  /*3f70*/  @P0 BRA `(.L_x_94) ;  /* 0x00000000000c0947 */ /* 0x000fea0003800000 */
[----:B------:R-:W5:Y:S02]  /*3f80*/  LDG.E.U8 R92, desc[UR36][R10.64+0x31] ;  /* 0x000031240a5c7981 */ /* 0x000f64000c1e1100 */
[----:B-----5:R-:W-:-:S05]  /*3f90*/  PRMT R12, R92, 0x8880, RZ ;  /* 0x000088805c0c7816 */ /* 0x020fca00000000ff */
[----:B------:R-:W-:-:S07]  /*3fa0*/  IMAD R3, R12, R83, RZ ;  /* 0x000000530c037224 */ /* 0x000fce00078e02ff */
.L_x_94:
[----:B------:R-:W-:Y:S05]  /*3fb0*/  BSYNC B1 ;  /* 0x0000000000017941 */ /* 0x000fea0003800000 */
.L_x_93:
[----:B------:R-:W-:Y:S01]  /*3fc0*/  @!P0 IMAD R51, R51, R82, R3 ;  /* 0x0000005233338224 */ /* 0x000fe200078e0203 */
[----:B------:R-:W-:Y:S04]  /*3fd0*/  BSSY B1, `(.L_x_95) ;  /* 0x0000006000017945 */ /* 0x000fe80003800000 */
[----:B------:R0:W-:Y:S01]  /*3fe0*/  @!P0 STG.E.U8 desc[UR36][R6.64+0x31], R51 ;  /* 0x0000313306008986 */ /* 0x0001e2000c101124 */
[----:B------:R-:W-:Y:S05]  /*3ff0*/  @P5 BRA `(.L_x_96) ;  /* 0x00000000000c5947 */ /* 0x000fea0003800000 */
[----:B------:R-:W5:Y:S02]  /*4000*/  LDG.E.U8 R92, desc[UR36][R8.64+0x38] ;  /* 0x00003824085c7981 */ /* 0x000f64000c1e1100 */
[----:B-----5:R-:W-:-:S05]  /*4010*/  PRMT R12, R92, 0x8880, RZ ;  /* 0x000088805c0c7816 */ /* 0x020fca00000000ff */
[----:B------:R-:W-:-:S07]  /*4020*/  IMAD R3, R12, R83, RZ ;  /* 0x000000530c037224 */ /* 0x000fce00078e02ff */
.L_x_96:
[----:B------:R-:W-:Y:S05]  /*4030*/  BSYNC B1 ;  /* 0x0000000000017941 */ /* 0x000fea0003800000 */
.L_x_95:
[----:B--2---:R-:W-:Y:S01]  /*4040*/  @!P5 IMAD R13, R52, R82, R3 ;  /* 0x00000052340dd224 */ /* 0x004fe200078e0203 */
[----:B------:R-:W-:Y:S04]  /*4050*/  BSSY B1, `(.L_x_97) ;  /* 0x0000006000017945 */ /* 0x000fe80003800000 */
[----:B------:R2:W-:Y:S01]  /*4060*/  @!P5 STG.E.U8 desc[UR36][R4.64+0x38], R13 ;  /* 0x0000380d0400d986 */ /* 0x0005e2000c101124 */
[----:B------:R-:W-:Y:S05]  /*4070*/  @P4 BRA `(.L_x_98) ;  /* 0x00000000000c4947 */ /* 0x000fea0003800000 */
[----:B------:R-:W5:Y:S02]  /*4080*/  LDG.E.U8 R92, desc[UR36][R8.64+0x39] ;  /* 0x00003924085c7981 */ /* 0x000f64000c1e1100 */
[----:B-----5:R-:W-:-:S05]  /*4090*/  PRMT R12, R92, 0x8880, RZ ;  /* 0x000088805c0c7816 */ /* 0x020fca00000000ff */
[----:B------:R-:W-:-:S07]  /*40a0*/  IMAD R3, R12, R83, RZ ;  /* 0x000000530c037224 */ /* 0x000fce00078e02ff */
.L_x_98:
[----:B------:R-:W-:Y:S05]  /*40b0*/  BSYNC B1 ;  /* 0x0000000000017941 */ /* 0x000fea0003800000 */
.L_x_97:
        /* <DEDUP_REMOVED lines=13> */
.L_x_100:
[----:B------:R-:W-:Y:S05]  /*4190*/  BSYNC B1 ;  /* 0x0000000000017941 */ /* 0x000fea0003800000 */
.L_x_99:
[----:B--2---:R-:W-:Y:S01]  /*41a0*/  @!P3 IMAD R13, R54, R82, R3 ;  /* 0x00000052360db224 */ /* 0x004fe200078e0203 */
[----:B------:R-:W-:Y:S04]  /*41b0*/  BSSY B1, `(.L_x_101) ;  /* 0x0000006000017945 */ /* 0x000fe80003800000 */
[----:B------:R2:W-:Y:S01]  /*41c0*/  @!P3 STG.E.U8 desc[UR36][R6.64+0x38], R13 ;  /* 0x0000380d0600b986 */ /* 0x0005e2000c101124 */
[----:B------:R-:W-:Y:S05]  /*41d0*/  @P2 BRA `(.L_x_102) ;  /* 0x00000000000c2947 */ /* 0x000fea0003800000 */
[----:B------:R-:W5:Y:S02]  /*41e0*/  LDG.E.U8 R92, desc[UR36][R10.64+0x39] ;  /* 0x000039240a5c7981 */ /* 0x000f64000c1e1100 */
[----:B-----5:R-:W-:-:S05]  /*41f0*/  PRMT R12, R92, 0x8880, RZ ;  /* 0x000088805c0c7816 */ /* 0x020fca00000000ff */
[----:B------:R-:W-:-:S07]  /*4200*/  IMAD R3, R12, R83, RZ ;  /* 0x000000530c037224 */ /* 0x000fce00078e02ff */
.L_x_102:
[----:B------:R-:W-:Y:S05]  /*4210*/  BSYNC B1 ;  /* 0x0000000000017941 */ /* 0x000fea0003800000 */
.L_x_101:
[----:B------:R-:W-:Y:S01]  /*4220*/  @!P2 IMAD R55, R55, R82, R3 ;  /* 0x000000523737a224 */ /* 0x000fe200078e0203 */
[----:B------:R-:W-:Y:S04]  /*4230*/  BSSY B1, `(.L_x_103) ;  /* 0x0000006000017945 */ /* 0x000fe80003800000 */
[----:B------:R0:W-:Y:S01]  /*4240*/  @!P2 STG.E.U8 desc[UR36][R6.64+0x39], R55 ;  /* 0x000039370600a986 */ /* 0x0001e2000c101124 */
[----:B------:R-:W-:Y:S05]  /*4250*/  @P5 BRA `(.L_x_104) ;  /* 0x00000000000c5947 */ /* 0x000fea0003800000 */
[----:B------:R-:W5:Y:S02]  /*4260*/  LDG.E.U8 R92, desc[UR36][R8.64+0x40] ;  /* 0x00004024085c7981 */ /* 0x000f64000c1e1100 */
[----:B-----5:R-:W-:-:S05]  /*4270*/  PRMT R12, R92, 0x8880, RZ ;  /* 0x000088805c0c7816 */ /* 0x020fca00000000ff */
[----:B------:R-:W-:-:S07]  /*4280*/  IMAD R3, R12, R83, RZ ;  /* 0x000000530c037224 */ /* 0x000fce00078e02ff */
.L_x_104:
[----:B------:R-:W-:Y:S05]  /*4290*/  BSYNC B1 ;  /* 0x0000000000017941 */ /* 0x000fea0003800000 */
.L_x_103:
[----:B--2---:R-:W-:Y:S01]  /*42a0*/  @!P5 IMAD R13, R40, R82, R3 ;  /* 0x00000052280dd224 */ /* 0x004fe200078e0203 */
[----:B------:R-:W-:Y:S04]  /*42b0*/  BSSY B1, `(.L_x_105) ;  /* 0x0000006000017945 */ /* 0x000fe80003800000 */
[----:B------:R2:W-:Y:S01]  /*42c0*/  @!P5 STG.E.U8 desc[UR36][R4.64+0x40], R13 ;  /* 0x0000400d0400d986 */ /* 0x0005e2000c101124 */
[----:B------:R-:W-:Y:S05]  /*42d0*/  @P4 BRA `(.L_x_106) ;  /* 0x00000000000c4947 */ /* 0x000fea0003800000 */
[----:B------:R-:W5:Y:S02]  /*42e0*/  LDG.E.U8 R92, desc[UR36][R8.64+0x41] ;  /* 0x00004124085c7981 */ /* 0x000f64000c1e1100 */
[----:B-----5:R-:W-:-:S05]  /*42f0*/  PRMT R12, R92, 0x8880, RZ ;  /* 0x000088805c0c7816 */ /* 0x020fca00000000ff */
[----:B------:R-:W-:-:S07]  /*4300*/  IMAD R3, R12, R83, RZ ;  /* 0x000000530c037224 */ /* 0x000fce00078e02ff */
.L_x_106:
[----:B------:R-:W-:Y:S05]  /*4310*/  BSYNC B1 ;  /* 0x0000000000017941 */ /* 0x000fea0003800000 */
.L_x_105:
        /* <DEDUP_REMOVED lines=13> */
.L_x_108:
[----:B------:R-:W-:Y:S05]  /*43f0*/  BSYNC B1 ;  /* 0x0000000000017941 */ /* 0x000fea0003800000 */
.L_x_107:
[----:B--2---:R-:W-:Y:S01]  /*4400*/  @!P1 IMAD R13, R42, R82, R3 ;  /* 0x000000522a0d9224 */ /* 0x004fe200078e0203 */
[----:B------:R-:W-:Y:S04]  /*4410*/  BSSY B1, `(.L_x_109) ;  /* 0x0000006000017945 */ /* 0x000fe80003800000 */
[----:B------:R2:W-:Y:S01]  /*4420*/  @!P1 STG.E.U8 desc[UR36][R6.64+0x40], R13 ;  /* 0x0000400d06009986 */ /* 0x0005e2000c101124 */
[----:B------:R-:W-:Y:S05]  /*4430*/  @P0 BRA `(.L_x_110) ;  /* 0x00000000000c0947 */ /* 0x000fea0003800000 */
[----:B------:R-:W5:Y:S02]  /*4440*/  LDG.E.U8 R92, desc[UR36][R10.64+0x41] ;  /* 0x000041240a5c7981 */ /* 0x000f64000c1e1100 */
[----:B-----5:R-:W-:-:S05]  /*4450*/  PRMT R12, R92, 0x8880, RZ ;  /* 0x000088805c0c7816 */ /* 0x020fca00000000ff */
[----:B------:R-:W-:-:S07]  /*4460*/  IMAD R3, R12, R83, RZ ;  /* 0x000000530c037224 */ /* 0x000fce00078e02ff */
.L_x_110:
[----:B------:R-:W-:Y:S05]  /*4470*/  BSYNC B1 ;  /* 0x0000000000017941 */ /* 0x000fea0003800000 */
.L_x_109:
[----:B------:R-:W-:Y:S01]  /*4480*/  @!P0 IMAD R43, R43, R82, R3 ;  /* 0x000000522b2b8224 */ /* 0x000fe200078e0203 */
[----:B------:R-:W-:Y:S04]  /*4490*/  BSSY B1, `(.L_x_111) ;  /* 0x0000006000017945 */ /* 0x000fe80003800000 */
[----:B------:R0:W-:Y:S01]  /*44a0*/  @!P0 STG.E.U8 desc[UR36][R6.64+0x41], R43 ;  /* 0x0000412b06008986 */ /* 0x0001e2000c101124 */
[----:B------:R-:W-:Y:S05]  /*44b0*/  @P5 BRA `(.L_x_112) ;  /* 0x00000000000c5947 */ /* 0x000fea0003800000 */
[----:B------:R-:W5:Y:S02]  /*44c0*/  LDG.E.U8 R92, desc[UR36][R8.64+0x48] ;  /* 0x00004824085c7981 */ /* 0x000f64000c1e1100 */
[----:B-----5:R-:W-:-:S05]  /*44d0*/  PRMT R12, R92, 0x8880, RZ ;  /* 0x000088805c0c7816 */ /* 0x020fca00000000ff */
[----:B------:R-:W-:-:S07]  /*44e0*/  IMAD R3, R12, R83, RZ ;  /* 0x000000530c037224 */ /* 0x000fce00078e02ff */
.L_x_112:
[----:B------:R-:W-:Y:S05]  /*44f0*/  BSYNC B1 ;  /* 0x0000000000017941 */ /* 0x000fea0003800000 */
.L_x_111:
[----:B--2---:R-:W-:Y:S01]  /*4500*/  @!P5 IMAD R13, R44, R82, R3 ;  /* 0x000000522c0dd224 */ /* 0x004fe200078e0203 */
[----:B------:R-:W-:Y:S04]  /*4510*/  BSSY B1, `(.L_x_113) ;  /* 0x0000006000017945 */ /* 0x000fe80003800000 */
[----:B------:R2:W-:Y:S01]  /*4520*/  @!P5 STG.E.U8 desc[UR36][R4.64+0x48], R13 ;  /* 0x0000480d0400d986 */ /* 0x0005e2000c101124 */
[----:B------:R-:W-:Y:S05]  /*4530*/  @P4 BRA `(.L_x_114) ;  /* 0x00000000000c4947 */ /* 0x000fea0003800000 */
[----:B------:R-:W5:Y:S02]  /*4540*/  LDG.E.U8 R92, desc[UR36][R8.64+0x49] ;  /* 0x00004924085c7981 */ /* 0x000f64000c1e1100 */
[----:B-----5:R-:W-:-:S05]  /*4550*/  PRMT R12, R92, 0x8880, RZ ;  /* 0x000088805c0c7816 */ /* 0x020fca00000000ff */
[----:B------:R-:W-:-:S07]  /*4560*/  IMAD R3, R12, R83, RZ ;  /* 0x000000530c037224 */ /* 0x000fce00078e02ff */
.L_x_114:
[----:B------:R-:W-:Y:S05]  /*4570*/  BSYNC B1 ;  /* 0x0000000000017941 */ /* 0x000fea0003800000 */
.L_x_113:
        /* <DEDUP_REMOVED lines=13> */
.L_x_116:
[----:B------:R-:W-:Y:S05]  /*4650*/  BSYNC B1 ;  /* 0x0000000000017941 */ /* 0x000fea0003800000 */
.L_x_115:
[----:B--2---:R-:W-:Y:S01]  /*4660*/  @!P3 IMAD R13, R46, R82, R3 ;  /* 0x000000522e0db224 */ /* 0x004fe200078e0203 */
[----:B------:R-:W-:Y:S04]  /*4670*/  BSSY B1, `(.L_x_117) ;  /* 0x0000006000017945 */ /* 0x000fe80003800000 */
[----:B------:R2:W-:Y:S01]  /*4680*/  @!P3 STG.E.U8 desc[UR36][R6.64+0x48], R13 ;  /* 0x0000480d0600b986 */ /* 0x0005e2000c101124 */
[----:B------:R-:W-:Y:S05]  /*4690*/  @P2 BRA `(.L_x_118) ;  /* 0x00000000000c2947 */ /* 0x000fea0003800000 */
[----:B------:R-:W5:Y:S02]  /*46a0*/  LDG.E.U8 R92, desc[UR36][R10.64+0x49] ;  /* 0x000049240a5c7981 */ /* 0x000f64000c1e1100 */
[----:B-----5:R-:W-:-:S05]  /*46b0*/  PRMT R12, R92, 0x8880, RZ ;  /* 0x000088805c0c7816 */ /* 0x020fca00000000ff */
[----:B------:R-:W-:-:S07]  /*46c0*/  IMAD R3, R12, R83, RZ ;  /* 0x000000530c037224 */ /* 0x000fce00078e02ff */
.L_x_118:
[----:B------:R-:W-:Y:S05]  /*46d0*/  BSYNC B1 ;  /* 0x0000000000017941 */ /* 0x000fea0003800000 */
.L_x_117:
[----:B------:R-:W-:Y:S01]  /*46e0*/  @!P2 IMAD R47, R47, R82, R3 ;  /* 0x000000522f2fa224 */ /* 0x000fe200078e0203 */
[----:B------:R-:W-:Y:S04]  /*46f0*/  BSSY B1, `(.L_x_119) ;  /* 0x0000006000017945 */ /* 0x000fe80003800000 */
[----:B------:R0:W-:Y:S01]  /*4700*/  @!P2 STG.E.U8 desc[UR36][R6.64+0x49], R47 ;  /* 0x0000492f0600a986 */ /* 0x0001e2000c101124 */
[----:B------:R-:W-:Y:S05]  /*4710*/  @P5 BRA `(.L_x_120) ;  /* 0x00000000000c5947 */ /* 0x000fea0003800000 */
[----:B------:R-:W5:Y:S02]  /*4720*/  LDG.E.U8 R92, desc[UR36][R8.64+0x50] ;  /* 0x00005024085c7981 */ /* 0x000f64000c1e1100 */
[----:B-----5:R-:W-:-:S05]  /*4730*/  PRMT R12, R92, 0x8880, RZ ;  /* 0x000088805c0c7816 */ /* 0x020fca00000000ff */
[----:B------:R-:W-:-:S07]  /*4740*/  IMAD R3, R12, R83, RZ ;  /* 0x000000530c037224 */ /* 0x000fce00078e02ff */
.L_x_120:
[----:B------:R-:W-:Y:S05]  /*4750*/  BSYNC B1 ;  /* 0x0000000000017941 */ /* 0x000fea0003800000 */
.L_x_119:
[----:B--2---:R-:W-:Y:S01]  /*4760*/  @!P5 IMAD R13, R32, R82, R3 ;  /* 0x00000052200dd224 */ /* 0x004fe200078e0203 */
[----:B------:R-:W-:Y:S04]  /*4770*/  BSSY B1, `(.L_x_121) ;  /* 0x0000006000017945 */ /* 0x000fe80003800000 */
[----:B------:R2:W-:Y:S01]  /*4780*/  @!P5 STG.E.U8 desc[UR36][R4.64+0x50], R13 ;  /* 0x0000500d0400d986 */ /* 0x0005e2000c101124 */
[----:B------:R-:W-:Y:S05]  /*4790*/  @P4 BRA `(.L_x_122) ;  /* 0x00000000000c4947 */ /* 0x000fea0003800000 */
[----:B------:R-:W5:Y:S02]  /*47a0*/  LDG.E.U8 R92, desc[UR36][R8.64+0x51] ;  /* 0x00005124085c7981 */ /* 0x000f64000c1e1100 */
[----:B-----5:R-:W-:-:S05]  /*47b0*/  PRMT R12, R92, 0x8880, RZ ;  /* 0x000088805c0c7816 */ /* 0x020fca00000000ff */
[----:B------:R-:W-:-:S07]  /*47c0*/  IMAD R3, R12, R83, RZ ;  /* 0x000000530c037224 */ /* 0x000fce00078e02ff */
.L_x_122:
[----:B------:R-:W-:Y:S05]  /*47d0*/  BSYNC B1 ;  /* 0x0000000000017941 */ /* 0x000fea0003800000 */
.L_x_121:
        /* <DEDUP_REMOVED lines=13> */
.L_x_124:
[----:B------:R-:W-:Y:S05]  /*48b0*/  BSYNC B1 ;  /* 0x0000000000017941 */ /* 0x000fea0003800000 */
.L_x_123:
[----:B--2---:R-:W-:Y:S01]  /*48c0*/  @!P1 IMAD R13, R34, R82, R3 ;  /* 0x00000052220d9224 */ /* 0x004fe200078e0203 */
[----:B------:R-:W-:Y:S04]  /*48d0*/  BSSY B1, `(.L_x_125) ;  /* 0x0000006000017945 */ /* 0x000fe80003800000 */
[----:B------:R2:W-:Y:S01]  /*48e0*/  @!P1 STG.E.U8 desc[UR36][R6.64+0x50], R13 ;  /* 0x0000500d06009986 */ /* 0x0005e2000c101124 */
[----:B------:R-:W-:Y:S05]  /*48f0*/  @P0 BRA `(.L_x_126) ;  /* 0x00000000000c0947 */ /* 0x000fea0003800000 */
[----:B------:R-:W5:Y:S02]  /*4900*/  LDG.E.U8 R92, desc[UR36][R10.64+0x51] ;  /* 0x000051240a5c7981 */ /* 0x000f64000c1e1100 */
[----:B-----5:R-:W-:-:S05]  /*4910*/  PRMT R12, R92, 0x8880, RZ ;  /* 0x000088805c0c7816 */ /* 0x020fca00000000ff */
[----:B------:R-:W-:-:S07]  /*4920*/  IMAD R3, R12, R83, RZ ;  /* 0x000000530c037224 */ /* 0x000fce00078e02ff */
.L_x_126:
[----:B------:R-:W-:Y:S05]  /*4930*/  BSYNC B1 ;  /* 0x0000000000017941 */ /* 0x000fea0003800000 */
.L_x_125:
[----:B------:R-:W-:Y:S01]  /*4940*/  @!P0 IMAD R35, R35, R82, R3 ;  /* 0x0000005223238224 */ /* 0x000fe200078e0203 */
[----:B------:R-:W-:Y:S04]  /*4950*/  BSSY B1, `(.L_x_127) ;  /* 0x0000006000017945 */ /* 0x000fe80003800000 */
[----:B------:R0:W-:Y:S01]  /*4960*/  @!P0 STG.E.U8 desc[UR36][R6.64+0x51], R35 ;  /* 0x0000512306008986 */ /* 0x0001e2000c101124 */
[----:B------:R-:W-:Y:S05]  /*4970*/  @P5 BRA `(.L_x_128) ;  /* 0x00000000000c5947 */ /* 0x000fea0003800000 */
[----:B------:R-:W5:Y:S02]  /*4980*/  LDG.E.U8 R92, desc[UR36][R8.64+0x58] ;  /* 0x00005824085c7981 */ /* 0x000f64000c1e1100 */
[----:B-----5:R-:W-:-:S05]  /*4990*/  PRMT R12, R92, 0x8880, RZ ;  /* 0x000088805c0c7816 */ /* 0x020fca00000000ff */
[----:B------:R-:W-:-:S07]  /*49a0*/  IMAD R3, R12, R83, RZ ;  /* 0x000000530c037224 */ /* 0x000fce00078e02ff */
.L_x_128:
[----:B------:R-:W-:Y:S05]  /*49b0*/  BSYNC B1 ;  /* 0x0000000000017941 */ /* 0x000fea0003800000 */
.L_x_127:
[----:B--2---:R-:W-:Y:S01]  /*49c0*/  @!P5 IMAD R13, R36, R82, R3 ;  /* 0x00000052240dd224 */ /* 0x004fe200078e0203 */
[----:B------:R-:W-:Y:S04]  /*49d0*/  BSSY B1, `(.L_x_129) ;  /* 0x0000006000017945 */ /* 0x000fe80003800000 */
[----:B------:R2:W-:Y:S01]  /*49e0*/  @!P5 STG.E.U8 desc[UR36][R4.64+0x58], R13 ;  /* 0x0000580d0400d986 */ /* 0x0005e2000c101124 */
[----:B------:R-:W-:Y:S05]  /*49f0*/  @P4 BRA `(.L_x_130) ;  /* 0x00000000000c4947 */ /* 0x000fea0003800000 */
[----:B------:R-:W5:Y:S02]  /*4a00*/  LDG.E.U8 R92, desc[UR36][R8.64+0x59] ;  /* 0x00005924085c7981 */ /* 0x000f64000c1e1100 */
[----:B-----5:R-:W-:-:S05]  /*4a10*/  PRMT R12, R92, 0x8880, RZ ;  /* 0x000088805c0c7816 */ /* 0x020fca00000000ff */
[----:B------:R-:W-:-:S07]  /*4a20*/  IMAD R3, R12, R83, RZ ;  /* 0x000000530c037224 */ /* 0x000fce00078e02ff */
.L_x_130:
[----:B------:R-:W-:Y:S05]  /*4a30*/  BSYNC B1 ;  /* 0x0000000000017941 */ /* 0x000fea0003800000 */
.L_x_129:
        /* <DEDUP_REMOVED lines=13> */
.L_x_132:
[----:B------:R-:W-:Y:S05]  /*4b10*/  BSYNC B1 ;  /* 0x0000000000017941 */ /* 0x000fea0003800000 */
.L_x_131:
[----:B--2---:R-:W-:Y:S01]  /*4b20*/  @!P3 IMAD R13, R38, R82, R3 ;  /* 0x00000052260db224 */ /* 0x004fe200078e0203 */
[----:B------:R-:W-:Y:S04]  /*4b30*/  BSSY B1, `(.L_x_133) ;  /* 0x0000006000017945 */ /* 0x000fe80003800000 */
[----:B------:R2:W-:Y:S01]  /*4b40*/  @!P3 STG.E.U8 desc[UR36][R6.64+0x58], R13 ;  /* 0x0000580d0600b986 */ /* 0x0005e2000c101124 */
[----:B------:R-:W-:Y:S05]  /*4b50*/  @P2 BRA `(.L_x_134) ;  /* 0x00000000000c2947 */ /* 0x000fea0003800000 */
[----:B------:R-:W5:Y:S02]  /*4b60*/  LDG.E.U8 R92, desc[UR36][R10.64+0x59] ;  /* 0x000059240a5c7981 */ /* 0x000f64000c1e1100 */
[----:B-----5:R-:W-:-:S05]  /*4b70*/  PRMT R12, R92, 0x8880, RZ ;  /* 0x000088805c0c7816 */ /* 0x020fca00000000ff */
[----:B------:R-:W-:-:S07]  /*4b80*/  IMAD R3, R12, R83, RZ ;  /* 0x000000530c037224 */ /* 0x000fce00078e02ff */
.L_x_134:
[----:B------:R-:W-:Y:S05]  /*4b90*/  BSYNC B1 ;  /* 0x0000000000017941 */ /* 0x000fea0003800000 */
.L_x_133:
[----:B------:R-:W-:Y:S01]  /*4ba0*/  @!P2 IMAD R39, R39, R82, R3 ;  /* 0x000000522727a224 */ /* 0x000fe200078e0203 */
[----:B------:R-:W-:Y:S04]  /*4bb0*/  BSSY B1, `(.L_x_135) ;  /* 0x0000006000017945 */ /* 0x000fe80003800000 */
[----:B------:R0:W-:Y:S01]  /*4bc0*/  @!P2 STG.E.U8 desc[UR36][R6.64+0x59], R39 ;  /* 0x000059270600a986 */ /* 0x0001e2000c101124 */
[----:B------:R-:W-:Y:S05]  /*4bd0*/  @P5 BRA `(.L_x_136) ;  /* 0x00000000000c5947 */ /* 0x000fea0003800000 */
[----:B------:R-:W5:Y:S02]  /*4be0*/  LDG.E.U8 R92, desc[UR36][R8.64+0x60] ;  /* 0x00006024085c7981 */ /* 0x000f64000c1e1100 */
[----:B-----5:R-:W-:-:S05]  /*4bf0*/  PRMT R12, R92, 0x8880, RZ ;  /* 0x000088805c0c7816 */ /* 0x020fca00000000ff */
[----:B------:R-:W-:-:S07]  /*4c00*/  IMAD R3, R12, R83, RZ ;  /* 0x000000530c037224 */ /* 0x000fce00078e02ff */
.L_x_136:
[----:B------:R-:W-:Y:S05]  /*4c10*/  BSYNC B1 ;  /* 0x0000000000017941 */ /* 0x000fea0003800000 */
.L_x_135:
[----:B--2---:R-:W-:Y:S01]  /*4c20*/  @!P5 IMAD R13, R24, R82, R3 ;  /* 0x00000052180dd224 */ /* 0x004fe200078e0203 */
[----:B------:R-:W-:Y:S04]  /*4c30*/  BSSY B1, `(.L_x_137) ;  /* 0x0000006000017945 */ /* 0x000fe80003800000 */
[----:B------:R2:W-:Y:S01]  /*4c40*/  @!P5 STG.E.U8 desc[UR36][R4.64+0x60], R13 ;  /* 0x0000600d0400d986 */ /* 0x0005e2000c101124 */
[----:B------:R-:W-:Y:S05]  /*4c50*/  @P4 BRA `(.L_x_138) ;  /* 0x00000000000c4947 */ /* 0x000fea0003800000 */
[----:B------:R-:W5:Y:S02]  /*4c60*/  LDG.E.U8 R92, desc[UR36][R8.64+0x61] ;  /* 0x00006124085c7981 */ /* 0x000f64000c1e1100 */
[----:B-----5:R-:W-:-:S05]  /*4c70*/  PRMT R12, R92, 0x8880, RZ ;  /* 0x000088805c0c7816 */ /* 0x020fca00000000ff */
[----:B------:R-:W-:-:S07]  /*4c80*/  IMAD R3, R12, R83, RZ ;  /* 0x000000530c037224 */ /* 0x000fce00078e02ff */
.L_x_138:
[----:B------:R-:W-:Y:S05]  /*4c90*/  BSYNC B1 ;  /* 0x0000000000017941 */ /* 0x000fea0003800000 */
.L_x_137:
        /* <DEDUP_REMOVED lines=9> */
[----:B------:R-:W-:Y:S01]  /*4d30*/  ISETP.LT.OR P3, PT, R0, 0x9, !P3 ;  /* 0x000000090000780c */ /* 0x000fe20005f61670 */
[----:B------:R-:W-:-:S12]  /*4d40*/  @P1 BRA `(.L_x_140) ;  /* 0x00000000000c1947 */ /* 0x000fd80003800000 */
[----:B------:R-:W5:Y:S02]  /*4d50*/  LDG.E.U8 R92, desc[UR36][R10.64+0x60] ;  /* 0x000060240a5c7981 */ /* 0x000f64000c1e1100 */
[----:B-----5:R-:W-:-:S05]  /*4d60*/  PRMT R12, R92, 0x8880, RZ ;  /* 0x000088805c0c7816 */ /* 0x020fca00000000ff */
[----:B------:R-:W-:-:S07]  /*4d70*/  IMAD R3, R12, R83, RZ ;  /* 0x000000530c037224 */ /* 0x000fce00078e02ff */
.L_x_140:
[----:B------:R-:W-:Y:S05]  /*4d80*/  BSYNC B1 ;  /* 0x0000000000017941 */ /* 0x000fea0003800000 */
.L_x_139:
[----:B--2---:R-:W-:Y:S01]  /*4d90*/  @!P1 IMAD R13, R26, R82, R3 ;  /* 0x000000521a0d9224 */ /* 0x004fe200078e0203 */
[----:B------:R-:W-:Y:S04]  /*4da0*/  BSSY B1, `(.L_x_141) ;  /* 0x0000006000017945 */ /* 0x000fe80003800000 */
[----:B------:R2:W-:Y:S01]  /*4db0*/  @!P1 STG.E.U8 desc[UR36][R6.64+0x60], R13 ;  /* 0x0000600d06009986 */ /* 0x0005e2000c101124 */
[----:B------:R-:W-:Y:S05]  /*4dc0*/  @P0 BRA `(.L_x_142) ;  /* 0x00000000000c0947 */ /* 0x000fea0003800000 */
[----:B------:R-:W5:Y:S02]  /*4dd0*/  LDG.E.U8 R92, desc[UR36][R10.64+0x61] ;  /* 0x000061240a5c7981 */ /* 0x000f64000c1e1100 */
[----:B-----5:R-:W-:-:S05]  /*4de0*/  PRMT R12, R92, 0x8880, RZ ;  /* 0x000088805c0c7816 */ /* 0x020fca00000000ff */
[----:B------:R-:W-:-:S07]  /*4df0*/  IMAD R3, R12, R83, RZ ;  /* 0x000000530c037224 */ /* 0x000fce00078e02ff */
.L_x_142:
[----:B------:R-:W-:Y:S05]  /*4e00*/  BSYNC B1 ;  /* 0x0000000000017941 */ /* 0x000fea0003800000 */
.L_x_141:
[----:B------:R-:W-:Y:S01]  /*4e10*/  @!P0 IMAD R27, R27, R82, R3 ;  /* 0x000000521b1b8224 */ /* 0x000fe200078e0203 */
[----:B------:R-:W-:Y:S04]  /*4e20*/  BSSY B1, `(.L_x_143) ;  /* 0x0000006000017945 */ /* 0x000fe80003800000 */
[----:B------:R0:W-:Y:S01]  /*4e30*/  @!P0 STG.E.U8 desc[UR36][R6.64+0x61], R27 ;  /* 0x0000611b06008986 */ /* 0x0001e2000c101124 */
[----:B------:R-:W-:Y:S05]  /*4e40*/  @P5 BRA `(.L_x_144) ;  /* 0x00000000000c5947 */ /* 0x000fea0003800000 */
[----:B------:R-:W5:Y:S02]  /*4e50*/  LDG.E.U8 R92, desc[UR36][R8.64+0x68] ;  /* 0x00006824085c7981 */ /* 0x000f64000c1e1100 */
[----:B-----5:R-:W-:-:S05]  /*4e60*/  PRMT R12, R92, 0x8880, RZ ;  /* 0x000088805c0c7816 */ /* 0x020fca00000000ff */
[----:B------:R-:W-:-:S07]  /*4e70*/  IMAD R3, R12, R83, RZ ;  /* 0x000000530c037224 */ /* 0x000fce00078e02ff */
.L_x_144:
[----:B------:R-:W-:Y:S05]  /*4e80*/  BSYNC B1 ;  /* 0x0000000000017941 */ /* 0x000fea0003800000 */
.L_x_143:
[----:B--2---:R-:W-:Y:S01]  /*4e90*/  @!P5 IMAD R13, R28, R82, R3 ;  /* 0x000000521c0dd224 */ /* 0x004fe200078e0203 */
[----:B------:R-:W-:Y:S04]  /*4ea0*/  BSSY B1, `(.L_x_145) ;  /* 0x0000006000017945 */ /* 0x000fe80003800000 */
[----:B------:R2:W-:Y:S01]  /*4eb0*/  @!P5 STG.E.U8 desc[UR36][R4.64+0x68], R13 ;  /* 0x0000680d0400d986 */ /* 0x0005e2000c101124 */
[----:B------:R-:W-:Y:S05]  /*4ec0*/  @P4 BRA `(.L_x_146) ;  /* 0x00000000000c4947 */ /* 0x000fea0003800000 */
[----:B------:R-:W5:Y:S02]  /*4ed0*/  LDG.E.U8 R92, desc[UR36][R8.64+0x69] ;  /* 0x00006924085c7981 */ /* 0x000f64000c1e1100 */
[----:B-----5:R-:W-:-:S05]  /*4ee0*/  PRMT R12, R92, 0x8880, RZ ;  /* 0x000088805c0c7816 */ /* 0x020fca00000000ff */
[----:B------:R-:W-:-:S07]  /*4ef0*/  IMAD R3, R12, R83, RZ ;  /* 0x000000530c037224 */ /* 0x000fce00078e02ff */
.L_x_146:
[----:B------:R-:W-:Y:S05]  /*4f00*/  BSYNC B1 ;  /* 0x0000000000017941 */ /* 0x000fea0003800000 */
.L_x_145:
[----:B------:R-:W-:Y:S01]  /*4f10*/  @!P4 IMAD R29, R29, R82, R3 ;  /* 0x000000521d1dc224 */ /* 0x000fe200078e0203 */
[----:B------:R-:W-:Y:S04]  /*4f20*/  BSSY B1, `(.L_x_147) ;  /* 0x0000006000017945 */ /* 0x000fe80003800000 */
[----:B------:R0:W-:Y:S01]  /*4f30*/  @!P4 STG.E.U8 desc[UR36][R4.64+0x69], R29 ;  /* 0x0000691d0400c986 */ /* 0x0001e2000c101124 */
[----:B------:R-:W-:Y:S05]  /*4f40*/  @P3 BRA `(.L_x_148) ;  /* 0x00000000000c3947 */ /* 0x000fea0003800000 */
[----:B------:R-:W0:Y:S02]  /*4f50*/  LDG.E.U8 R92, desc[UR36][R10.64+0x68] ;  /* 0x000068240a5c7981 */ /* 0x000e24000c1e1100 */
[----:B012-4-:R-:W-:-:S05]  /*4f60*/  PRMT R4, R92, 0x8880, RZ ;  /* 0x000088805c047816 */ /* 0x017fca00000000ff */
[----:B------:R-:W-:-:S07]  /*4f70*/  IMAD R3, R4, R83, RZ ;  /* 0x0000005304037224 */ /* 0x000fce00078e02ff */
.L_x_148:
[----:B------:R-:W-:Y:S05]  /*4f80*/  BSYNC B1 ;  /* 0x0000000000017941 */ /* 0x000fea0003800000 */
.L_x_147:
[----:B012-4-:R-:W-:Y:S01]  /*4f90*/  @!P3 IMAD R5, R30, R82, R3 ;  /* 0x000000521e05b224 */ /* 0x017fe200078e0203 */
[----:B------:R-:W-:Y:S01]  /*4fa0*/  ISETP.LT.OR P2, PT, R0, 0x9, !P2 ;  /* 0x000000090000780c */ /* 0x000fe20005741670 */
[----:B------:R-:W-:Y:S03]  /*4fb0*/  BSSY B1, `(.L_x_149) ;  /* 0x0000006000017945 */ /* 0x000fe60003800000 */
[----:B------:R0:W-:Y:S09]  /*4fc0*/  @!P3 STG.E.U8 desc[UR36][R6.64+0x68], R5 ;  /* 0x000068050600b986 */ /* 0x0001f2000c101124 */
[----:B------:R-:W-:Y:S05]  /*4fd0*/  @P2 BRA `(.L_x_150) ;  /* 0x00000000000c2947 */ /* 0x000fea0003800000 */
[----:B------:R-:W2:Y:S02]  /*4fe0*/  LDG.E.U8 R92, desc[UR36][R10.64+0x69] ;  /* 0x000069240a5c7981 */ /* 0x000ea4000c1e1100 */
[----:B--2---:R-:W-:-:S05]  /*4ff0*/  PRMT R0, R92, 0x8880, RZ ;  /* 0x000088805c007816 */ /* 0x004fca00000000ff */
[----:B------:R-:W-:-:S07]  /*5000*/  IMAD R3, R0, R83, RZ ;  /* 0x0000005300037224 */ /* 0x000fce00078e02ff */
.L_x_150:
[----:B------:R-:W-:Y:S05]  /*5010*/  BSYNC B1 ;  /* 0x0000000000017941 */ /* 0x000fea0003800000 */
.L_x_149:
[----:B------:R-:W-:Y:S01]  /*5020*/  IMAD R3, R31, R82, R3 ;  /* 0x000000521f037224 */ /* 0x000fe200078e0203 */
[----:B------:R-:W-:Y:S06]  /*5030*/  @P2 BRA `(.L_x_151) ;  /* 0x0000000c00182947 */ /* 0x000fec0003800000 */
[----:B------:R1:W-:Y:S01]  /*5040*/  STG.E.U8 desc[UR36][R6.64+0x69], R3 ;  /* 0x0000690306007986 */ /* 0x0003e2000c101124 */
[----:B------:R-:W-:Y:S05]  /*5050*/  BRA `(.L_x_151) ;  /* 0x0000000c00107947 */ /* 0x000fea0003800000 */
.L_x_38:
[C---:B------:R-:W-:Y:S02]  /*5060*/  ISETP.GE.AND P1, PT, R19.reuse, 0x1, PT ;  /* 0x000000011300780c */ /* 0x040fe40003f26270 */
[----:B------:R-:W-:Y:S02]  /*5070*/  ISETP.GE.AND P2, PT, R19, 0x2, PT ;  /* 0x000000021300780c */ /* 0x000fe40003f46270 */
[C---:B------:R-:W-:Y:S02]  /*5080*/  ISETP.LT.OR P4, PT, R0.reuse, 0x1, !P1 ;  /* 0x000000010000780c */ /* 0x040fe40004f81670 */
[C---:B------:R-:W-:Y:S02]  /*5090*/  ISETP.LT.OR P5, PT, R0.reuse, 0x1, !P2 ;  /* 0x000000010000780c */ /* 0x040fe400057a1670 */
[C---:B------:R-:W-:Y:S02]  /*50a0*/  ISETP.LT.OR P1, PT, R0.reuse, 0x9, !P1 ;  /* 0x000000090000780c */ /* 0x040fe40004f21670 */
[----:B------:R-:W-:-:S02]  /*50b0*/  ISETP.LT.OR P2, PT, R0, 0x9, !P2 ;  /* 0x000000090000780c */ /* 0x000fc40005741670 */
[C---:B------:R-:W-:Y:S02]  /*50c0*/  ISETP.GE.AND P3, PT, R19.reuse, 0x9, PT ;  /* 0x000000091300780c */ /* 0x040fe40003f66270 */
[----:B------:R-:W-:-:S03]  /*50d0*/  ISETP.GE.AND P0, PT, R19, 0xa, PT ;  /* 0x0000000a1300780c */ /* 0x000fc60003f06270 */
[-C--:B------:R-:W-:Y:S02]  /*50e0*/  @!P4 IMAD R3, R72, R82.reuse, RZ ;  /* 0x000000524803c224 */ /* 0x080fe400078e02ff */
[-C--:B------:R-:W-:Y:S02]  /*50f0*/  @!P5 IMAD R73, R73, R82.reuse, RZ ;  /* 0x000000524949d224 */ /* 0x080fe400078e02ff */
[-C--:B------:R-:W-:Y:S01]  /*5100*/  @!P1 IMAD R9, R74, R82.reuse, RZ ;  /* 0x000000524a099224 */ /* 0x080fe200078e02ff */
[----:B------:R0:W-:Y:S01]  /*5110*/  @!P4 STG.E.U8 desc[UR36][R4.64], R3 ;  /* 0x000000030400c986 */ /* 0x0001e2000c101124 */
[C---:B------:R-:W-:Y:S01]  /*5120*/  ISETP.LT.OR P4, PT, R0.reuse, 0x1, !P3 ;  /* 0x000000010000780c */ /* 0x040fe20005f81670 */
[----:B------:R-:W-:Y:S02]  /*5130*/  @!P2 IMAD R75, R75, R82, RZ ;  /* 0x000000524b4ba224 */ /* 0x000fe400078e02ff */
[----:B------:R-:W-:Y:S01]  /*5140*/  @!P5 STG.E.U8 desc[UR36][R4.64+0x1], R73 ;  /* 0x000001490400d986 */ /* 0x000fe2000c101124 */
[----:B------:R-:W-:-:S02]  /*5150*/  ISETP.LT.OR P5, PT, R0, 0x1, !P0 ;  /* 0x000000010000780c */ /* 0x000fc400047a1670 */
[C---:B------:R-:W-:Y:S01]  /*5160*/  ISETP.LT.OR P0, PT, R0.reuse, 0x9, !P0 ;  /* 0x000000090000780c */ /* 0x040fe20004701670 */
[----:B------:R1:W-:Y:S01]  /*5170*/  @!P1 STG.E.U8 desc[UR36][R6.64], R9 ;  /* 0x0000000906009986 */ /* 0x0003e2000c101124 */
[----:B------:R-:W-:Y:S02]  /*5180*/  ISETP.LT.OR P1, PT, R0, 0x9, !P3 ;  /* 0x000000090000780c */ /* 0x000fe40005f21670 */
[C---:B------:R-:W-:Y:S01]  /*5190*/  ISETP.GE.AND P3, PT, R19.reuse, 0x11, PT ;  /* 0x000000111300780c */ /* 0x040fe20003f66270 */
[----:B------:R-:W-:Y:S01]  /*51a0*/  @!P2 STG.E.U8 desc[UR36][R6.64+0x1], R75 ;  /* 0x0000014b0600a986 */ /* 0x000fe2000c101124 */
[----:B------:R-:W-:Y:S01]  /*51b0*/  ISETP.GE.AND P2, PT, R19, 0x12, PT ;  /* 0x000000121300780c */ /* 0x000fe20003f46270 */
[----:B------:R-:W-:-:S04]  /*51c0*/  @!P4 IMAD R11, R76, R82, RZ ;  /* 0x000000524c0bc224 */ /* 0x000fc800078e02ff */
[-C--:B------:R-:W-:Y:S01]  /*51d0*/  @!P5 IMAD R77, R77, R82.reuse, RZ ;  /* 0x000000524d4dd224 */ /* 0x080fe200078e02ff */
[----:B------:R-:W-:Y:S01]  /*51e0*/  @!P4 STG.E.U8 desc[UR36][R4.64+0x8], R11 ;  /* 0x0000080b0400c986 */ /* 0x000fe2000c101124 */
[C---:B------:R-:W-:Y:S01]  /*51f0*/  ISETP.LT.OR P4, PT, R0.reuse, 0x1, !P3 ;  /* 0x000000010000780c */ /* 0x040fe20005f81670 */
[-C--:B------:R-:W-:Y:S02]  /*5200*/  @!P0 IMAD R79, R79, R82.reuse, RZ ;  /* 0x000000524f4f8224 */ /* 0x080fe400078e02ff */
[----:B------:R-:W-:Y:S01]  /*5210*/  @!P5 STG.E.U8 desc[UR36][R4.64+0x9], R77 ;  /* 0x0000094d0400d986 */ /* 0x000fe2000c101124 */
[----:B------:R-:W-:Y:S01]  /*5220*/  ISETP.LT.OR P5, PT, R0, 0x1, !P2 ;  /* 0x000000010000780c */ /* 0x000fe200057a1670 */
[----:B0-----:R-:W-:Y:S01]  /*5230*/  @!P1 IMAD R3, R78, R82, RZ ;  /* 0x000000524e039224 */ /* 0x001fe200078e02ff */
[----:B------:R-:W-:Y:S01]  /*5240*/  ISETP.LT.OR P2, PT, R0, 0x9, !P2 ;  /* 0x000000090000780c */ /* 0x000fe20005741670 */
[----:B------:R-:W-:Y:S01]  /*5250*/  @!P0 STG.E.U8 desc[UR36][R6.64+0x9], R79 ;  /* 0x0000094f06008986 */ /* 0x000fe2000c101124 */
[----:B------:R-:W-:-:S03]  /*5260*/  ISETP.GE.AND P0, PT, R19, 0x1a, PT ;  /* 0x0000001a1300780c */ /* 0x000fc60003f06270 */
[----:B------:R0:W-:Y:S01]  /*5270*/  @!P1 STG.E.U8 desc[UR36][R6.64+0x8], R3 ;  /* 0x0000080306009986 */ /* 0x0001e2000c101124 */
[----:B------:R-:W-:Y:S01]  /*5280*/  ISETP.LT.OR P1, PT, R0, 0x9, !P3 ;  /* 0x000000090000780c */ /* 0x000fe20005f21670 */
[----:B-1----:R-:W-:Y:S01]  /*5290*/  @!P4 IMAD R9, R64, R82, RZ ;  /* 0x000000524009c224 */ /* 0x002fe200078e02ff */
[----:B------:R-:W-:-:S03]  /*52a0*/  ISETP.GE.AND P3, PT, R19, 0x19, PT ;  /* 0x000000191300780c */ /* 0x000fc60003f66270 */
[-C--:B------:R-:W-:Y:S01]  /*52b0*/  @!P5 IMAD R65, R65, R82.reuse, RZ ;  /* 0x000000524141d224 */ /* 0x080fe200078e02ff */
[----:B------:R-:W-:Y:S01]  /*52c0*/  @!P4 STG.E.U8 desc[UR36][R4.64+0x10], R9 ;  /* 0x000010090400c986 */ /* 0x000fe2000c101124 */
[C---:B------:R-:W-:Y:S01]  /*52d0*/  ISETP.LT.OR P4, PT, R0.reuse, 0x1, !P3 ;  /* 0x000000010000780c */ /* 0x040fe20005f81670 */
[-C--:B------:R-:W-:Y:S02]  /*52e0*/  @!P2 IMAD R67, R67, R82.reuse, RZ ;  /* 0x000000524343a224 */ /* 0x080fe400078e02ff */
[----:B------:R-:W-:Y:S01]  /*52f0*/  @!P5 STG.E.U8 desc[UR36][R4.64+0x11], R65 ;  /* 0x000011410400d986 */ /* 0x000fe2000c101124 */
[----:B------:R-:W-:Y:S02]  /*5300*/  ISETP.LT.OR P5, PT, R0, 0x1, !P0 ;  /* 0x000000010000780c */ /* 0x000fe400047a1670 */
[----:B0-----:R-:W-:Y:S01]  /*5310*/  @!P1 IMAD R3, R66, R82, RZ ;  /* 0x0000005242039224 */ /* 0x001fe200078e02ff */
[----:B------:R-:W-:Y:S01]  /*5320*/  @!P2 STG.E.U8 desc[UR36][R6.64+0x11], R67 ;  /* 0x000011430600a986 */ /* 0x000fe2000c101124 */
[----:B------:R-:W-:-:S02]  /*5330*/  ISETP.LT.OR P0, PT, R0, 0x9, !P0 ;  /* 0x000000090000780c */ /* 0x000fc40004701670 */
[C---:B------:R-:W-:Y:S01]  /*5340*/  ISETP.GE.AND P2, PT, R19.reuse, 0x22, PT ;  /* 0x000000221300780c */ /* 0x040fe20003f46270 */
[----:B------:R0:W-:Y:S01]  /*5350*/  @!P1 STG.E.U8 desc[UR36][R6.64+0x10], R3 ;  /* 0x0000100306009986 */ /* 0x0001e2000c101124 */
[----:B------:R-:W-:Y:S01]  /*5360*/  ISETP.LT.OR P1, PT, R0, 0x9, !P3 ;  /* 0x000000090000780c */ /* 0x000fe20005f21670 */
[----:B------:R-:W-:Y:S01]  /*5370*/  @!P4 IMAD R11, R68, R82, RZ ;  /* 0x00000052440bc224 */ /* 0x000fe200078e02ff */
[----:B------:R-:W-:-:S03]  /*5380*/  ISETP.GE.AND P3, PT, R19, 0x21, PT ;  /* 0x000000211300780c */ /* 0x000fc60003f66270 */
[-C--:B------:R-:W-:Y:S01]  /*5390*/  @!P5 IMAD R69, R69, R82.reuse, RZ ;  /* 0x000000524545d224 */ /* 0x080fe200078e02ff */
[----:B------:R-:W-:Y:S01]  /*53a0*/  @!P4 STG.E.U8 desc[UR36][R4.64+0x18], R11 ;  /* 0x0000180b0400c986 */ /* 0x000fe2000c101124 */
[C---:B------:R-:W-:Y:S02]  /*53b0*/  ISETP.LT.OR P4, PT, R0.reuse, 0x1, !P3 ;  /* 0x000000010000780c */ /* 0x040fe40005f81670 */
[-C--:B------:R-:W-:Y:S01]  /*53c0*/  @!P0 IMAD R71, R71, R82.reuse, RZ ;  /* 0x0000005247478224 */ /* 0x080fe200078e02ff */
        /* <DEDUP_REMOVED lines=47> */
[----:B------:R-:W-:Y:S01]  /*56c0*/  ISETP.LT.OR P0, PT, R0, 0x9, !P0 ;  /* 0x000000090000780c */ /* 0x000fe20004701670 */
[----:B------:R0:W-:Y:S01]  /*56d0*/  @!P1 STG.E.U8 desc[UR36][R6.64+0x30], R3 ;  /* 0x0000300306009986 */ /* 0x0001e2000c101124 */
[----:B------:R-:W-:Y:S01]  /*56e0*/  ISETP.GE.AND P1, PT, R19, 0x41, PT ;  /* 0x000000411300780c */ /* 0x000fe20003f26270 */
[----:B------:R-:W-:Y:S01]  /*56f0*/  @!P4 IMAD R53, R53, R82, RZ ;  /* 0x000000523535c224 */ /* 0x000fe200078e02ff */
[----:B------:R-:W-:-:S03]  /*5700*/  ISETP.GE.AND P2, PT, R19, 0x42, PT ;  /* 0x000000421300780c */ /* 0x000fc60003f46270 */
[-C--:B------:R-:W-:Y:S01]  /*5710*/  @!P5 IMAD R11, R52, R82.reuse, RZ ;  /* 0x00000052340bd224 */ /* 0x080fe200078e02ff */
[----:B------:R-:W-:Y:S01]  /*5720*/  @!P4 STG.E.U8 desc[UR36][R4.64+0x39], R53 ;  /* 0x000039350400c986 */ /* 0x000fe2000c101124 */
[C---:B------:R-:W-:Y:S02]  /*5730*/  ISETP.LT.OR P4, PT, R0.reuse, 0x1, !P1 ;  /* 0x000000010000780c */ /* 0x040fe40004f81670 */
[C---:B------:R-:W-:Y:S01]  /*5740*/  ISETP.LT.OR P1, PT, R0.reuse, 0x9, !P1 ;  /* 0x000000090000780c */ /* 0x040fe20004f21670 */
[----:B------:R-:W-:Y:S01]  /*5750*/  @!P5 STG.E.U8 desc[UR36][R4.64+0x38], R11 ;  /* 0x0000380b0400d986 */ /* 0x000fe2000c101124 */
[----:B------:R-:W-:Y:S01]  /*5760*/  ISETP.LT.OR P5, PT, R0, 0x1, !P2 ;  /* 0x000000010000780c */ /* 0x000fe200057a1670 */
[-C--:B0-----:R-:W-:Y:S01]  /*5770*/  @!P3 IMAD R3, R54, R82.reuse, RZ ;  /* 0x000000523603b224 */ /* 0x081fe200078e02ff */
[----:B------:R-:W-:Y:S01]  /*5780*/  ISETP.LT.OR P2, PT, R0, 0x9, !P2 ;  /* 0x000000090000780c */ /* 0x000fe20005741670 */
[----:B------:R-:W-:-:S03]  /*5790*/  @!P0 IMAD R55, R55, R82, RZ ;  /* 0x0000005237378224 */ /* 0x000fc600078e02ff */
[----:B------:R0:W-:Y:S01]  /*57a0*/  @!P3 STG.E.U8 desc[UR36][R6.64+0x38], R3 ;  /* 0x000038030600b986 */ /* 0x0001e2000c101124 */
[C---:B------:R-:W-:Y:S02]  /*57b0*/  ISETP.GE.AND P3, PT, R19.reuse, 0x49, PT ;  /* 0x000000491300780c */ /* 0x040fe40003f66270 */
[-C--:B------:R-:W-:Y:S01]  /*57c0*/  @!P4 IMAD R9, R40, R82.reuse, RZ ;  /* 0x000000522809c224 */ /* 0x080fe200078e02ff */
[----:B------:R-:W-:Y:S01]  /*57d0*/  @!P0 STG.E.U8 desc[UR36][R6.64+0x39], R55 ;  /* 0x0000393706008986 */ /* 0x000fe2000c101124 */
[----:B------:R-:W-:Y:S02]  /*57e0*/  ISETP.GE.AND P0, PT, R19, 0x4a, PT ;  /* 0x0000004a1300780c */ /* 0x000fe40003f06270 */
[-C--:B------:R-:W-:Y:S01]  /*57f0*/  @!P5 IMAD R41, R41, R82.reuse, RZ ;  /* 0x000000522929d224 */ /* 0x080fe200078e02ff */
[----:B------:R-:W-:Y:S01]  /*5800*/  @!P4 STG.E.U8 desc[UR36][R4.64+0x40], R9 ;  /* 0x000040090400c986 */ /* 0x000fe2000c101124 */
[C---:B------:R-:W-:Y:S01]  /*5810*/  ISETP.LT.OR P4, PT, R0.reuse, 0x1, !P3 ;  /* 0x000000010000780c */ /* 0x040fe20005f81670 */
[-C--:B------:R-:W-:Y:S01]  /*5820*/  @!P2 IMAD R43, R43, R82.reuse, RZ ;  /* 0x000000522b2ba224 */ /* 0x080fe200078e02ff */
[C---:B------:R-:W-:Y:S01]  /*5830*/  ISETP.LT.OR P3, PT, R0.reuse, 0x9, !P3 ;  /* 0x000000090000780c */ /* 0x040fe20005f61670 */
[----:B------:R-:W-:Y:S01]  /*5840*/  @!P5 STG.E.U8 desc[UR36][R4.64+0x41], R41 ;  /* 0x000041290400d986 */ /* 0x000fe2000c101124 */
[----:B------:R-:W-:Y:S01]  /*5850*/  ISETP.LT.OR P5, PT, R0, 0x1, !P0 ;  /* 0x000000010000780c */ /* 0x000fe200047a1670 */
[----:B0-----:R-:W-:-:S02]  /*5860*/  @!P1 IMAD R3, R42, R82, RZ ;  /* 0x000000522a039224 */ /* 0x001fc400078e02ff */
[----:B------:R-:W-:Y:S01]  /*5870*/  @!P2 STG.E.U8 desc[UR36][R6.64+0x41], R43 ;  /* 0x0000412b0600a986 */ /* 0x000fe2000c101124 */
[----:B------:R-:W-:Y:S02]  /*5880*/  ISETP.LT.OR P2, PT, R0, 0x9, !P0 ;  /* 0x000000090000780c */ /* 0x000fe40004741670 */
[C---:B------:R-:W-:Y:S01]  /*5890*/  ISETP.GE.AND P0, PT, R19.reuse, 0x52, PT ;  /* 0x000000521300780c */ /* 0x040fe20003f06270 */
[----:B------:R0:W-:Y:S01]  /*58a0*/  @!P1 STG.E.U8 desc[UR36][R6.64+0x40], R3 ;  /* 0x0000400306009986 */ /* 0x0001e2000c101124 */
[----:B------:R-:W-:Y:S01]  /*58b0*/  ISETP.GE.AND P1, PT, R19, 0x51, PT ;  /* 0x000000511300780c */ /* 0x000fe20003f26270 */
[----:B------:R-:W-:-:S04]  /*58c0*/  @!P4 IMAD R11, R44, R82, RZ ;  /* 0x000000522c0bc224 */ /* 0x000fc800078e02ff */
[-C--:B------:R-:W-:Y:S01]  /*58d0*/  @!P5 IMAD R45, R45, R82.reuse, RZ ;  /* 0x000000522d2dd224 */ /* 0x080fe200078e02ff */
[----:B------:R-:W-:Y:S01]  /*58e0*/  @!P4 STG.E.U8 desc[UR36][R4.64+0x48], R11 ;  /* 0x0000480b0400c986 */ /* 0x000fe2000c101124 */
[C---:B------:R-:W-:Y:S02]  /*58f0*/  ISETP.LT.OR P4, PT, R0.reuse, 0x1, !P1 ;  /* 0x000000010000780c */ /* 0x040fe40004f81670 */
[-C--:B------:R-:W-:Y:S01]  /*5900*/  @!P2 IMAD R47, R47, R82.reuse, RZ ;  /* 0x000000522f2fa224 */ /* 0x080fe200078e02ff */
[----:B------:R-:W-:Y:S01]  /*5910*/  @!P5 STG.E.U8 desc[UR36][R4.64+0x49], R45 ;  /* 0x0000492d0400d986 */ /* 0x000fe2000c101124 */
[----:B------:R-:W-:Y:S01]  /*5920*/  ISETP.LT.OR P5, PT, R0, 0x1, !P0 ;  /* 0x000000010000780c */ /* 0x000fe200047a1670 */
[----:B0-----:R-:W-:Y:S01]  /*5930*/  @!P3 IMAD R3, R46, R82, RZ ;  /* 0x000000522e03b224 */ /* 0x001fe200078e02ff */
[C---:B------:R-:W-:Y:S01]  /*5940*/  ISETP.LT.OR P1, PT, R0.reuse, 0x9, !P1 ;  /* 0x000000090000780c */ /* 0x040fe20004f21670 */
[----:B------:R-:W-:Y:S01]  /*5950*/  @!P2 STG.E.U8 desc[UR36][R6.64+0x49], R47 ;  /* 0x0000492f0600a986 */ /* 0x000fe2000c101124 */
[----:B------:R-:W-:-:S02]  /*5960*/  ISETP.LT.OR P0, PT, R0, 0x9, !P0 ;  /* 0x000000090000780c */ /* 0x000fc40004701670 */
        /* <DEDUP_REMOVED lines=11> */
[----:B------:R-:W-:Y:S01]  /*5a20*/  ISETP.LT.OR P3, PT, R0, 0x9, !P3 ;  /* 0x000000090000780c */ /* 0x000fe20005f61670 */
[----:B------:R-:W-:Y:S01]  /*5a30*/  @!P0 STG.E.U8 desc[UR36][R6.64+0x51], R35 ;  /* 0x0000512306008986 */ /* 0x000fe2000c101124 */
[----:B------:R-:W-:-:S02]  /*5a40*/  ISETP.GE.AND P0, PT, R19, 0x62, PT ;  /* 0x000000621300780c */ /* 0x000fc40003f06270 */
[----:B------:R-:W-:Y:S01]  /*5a50*/  ISETP.LT.OR P2, PT, R0, 0x9, !P2 ;  /* 0x000000090000780c */ /* 0x000fe20005741670 */
[----:B------:R0:W-:Y:S01]  /*5a60*/  @!P1 STG.E.U8 desc[UR36][R6.64+0x50], R3 ;  /* 0x0000500306009986 */ /* 0x0001e2000c101124 */
[----:B------:R-:W-:Y:S01]  /*5a70*/  ISETP.GE.AND P1, PT, R19, 0x61, PT ;  /* 0x000000611300780c */ /* 0x000fe20003f26270 */
[----:B------:R-:W-:-:S04]  /*5a80*/  @!P4 IMAD R11, R36, R82, RZ ;  /* 0x00000052240bc224 */ /* 0x000fc800078e02ff */
        /* <DEDUP_REMOVED lines=15> */
[----:B------:R1:W-:Y:S01]  /*5b80*/  @!P4 STG.E.U8 desc[UR36][R4.64+0x60], R9 ;  /* 0x000060090400c986 */ /* 0x0003e2000c101124 */
[C---:B------:R-:W-:Y:S01]  /*5b90*/  ISETP.LT.OR P4, PT, R0.reuse, 0x1, !P2 ;  /* 0x000000010000780c */ /* 0x040fe20005781670 */
[-C--:B------:R-:W-:Y:S01]  /*5ba0*/  @!P0 IMAD R27, R27, R82.reuse, RZ ;  /* 0x000000521b1b8224 */ /* 0x080fe200078e02ff */
[C---:B------:R-:W-:Y:S01]  /*5bb0*/  ISETP.LT.OR P2, PT, R0.reuse, 0x9, !P2 ;  /* 0x000000090000780c */ /* 0x040fe20005741670 */
[----:B------:R2:W-:Y:S01]  /*5bc0*/  @!P5 STG.E.U8 desc[UR36][R4.64+0x61], R25 ;  /* 0x000061190400d986 */ /* 0x0005e2000c101124 */
[----:B------:R-:W-:Y:S01]  /*5bd0*/  ISETP.LT.OR P5, PT, R0, 0x1, !P3 ;  /* 0x000000010000780c */ /* 0x000fe20005fa1670 */
[-C--:B0-----:R-:W-:Y:S01]  /*5be0*/  @!P1 IMAD R3, R26, R82.reuse, RZ ;  /* 0x000000521a039224 */ /* 0x081fe200078e02ff */
[----:B------:R-:W-:Y:S01]  /*5bf0*/  ISETP.LT.OR P3, PT, R0, 0x9, !P3 ;  /* 0x000000090000780c */ /* 0x000fe20005f61670 */
[----:B------:R2:W-:Y:S04]  /*5c00*/  @!P0 STG.E.U8 desc[UR36][R6.64+0x61], R27 ;  /* 0x0000611b06008986 */ /* 0x0005e8000c101124 */
[----:B------:R2:W-:Y:S02]  /*5c10*/  @!P1 STG.E.U8 desc[UR36][R6.64+0x60], R3 ;  /* 0x0000600306009986 */ /* 0x0005e4000c101124 */
[----:B------:R-:W-:-:S02]  /*5c20*/  @!P4 IMAD R11, R28, R82, RZ ;  /* 0x000000521c0bc224 */ /* 0x000fc400078e02ff */
[-C--:B-1----:R-:W-:Y:S02]  /*5c30*/  @!P2 IMAD R9, R30, R82.reuse, RZ ;  /* 0x000000521e09a224 */ /* 0x082fe400078e02ff */
[-C--:B------:R-:W-:Y:S01]  /*5c40*/  @!P5 IMAD R29, R29, R82.reuse, RZ ;  /* 0x000000521d1dd224 */ /* 0x080fe200078e02ff */
[----:B------:R2:W-:Y:S01]  /*5c50*/  @!P4 STG.E.U8 desc[UR36][R4.64+0x68], R11 ;  /* 0x0000680b0400c986 */ /* 0x0005e2000c101124 */
[----:B------:R-:W-:-:S03]  /*5c60*/  @!P3 IMAD R31, R31, R82, RZ ;  /* 0x000000521f1fb224 */ /* 0x000fc600078e02ff */
[----:B------:R2:W-:Y:S04]  /*5c70*/  @!P5 STG.E.U8 desc[UR36][R4.64+0x69], R29 ;  /* 0x0000691d0400d986 */ /* 0x0005e8000c101124 */
[----:B------:R2:W-:Y:S04]  /*5c80*/  @!P2 STG.E.U8 desc[UR36][R6.64+0x68], R9 ;  /* 0x000068090600a986 */ /* 0x0005e8000c101124 */
[----:B------:R2:W-:Y:S02]  /*5c90*/  @!P3 STG.E.U8 desc[UR36][R6.64+0x69], R31 ;  /* 0x0000691f0600b986 */ /* 0x0005e4000c101124 */
.L_x_151:
[----:B------:R-:W-:Y:S05]  /*5ca0*/  BSYNC B0 ;  /* 0x0000000000007941 */ /* 0x000fea0003800000 */
.L_x_37:
[----:B0-2---:R-:W2:Y:S01]  /*5cb0*/  LDL.64 R4, [R1] ;  /* 0x0000000001047983 */ /* 0x005ea20000100a00 */
[----:B------:R-:W-:Y:S01]  /*5cc0*/  ULDC.64 UR4, c[0x0][0x650] ;  /* 0x0001940000047ab9 */ /* 0x000fe20000000a00 */
[----:B------:R-:W-:Y:S02]  /*5cd0*/  IMAD.U32 R0, RZ, RZ, UR47 ;  /* 0x0000002fff007e24 */ /* 0x000fe4000f8e00ff */
[----:B------:R-:W-:Y:S02]  /*5ce0*/  IMAD.MOV.U32 R22, RZ, RZ, -0x1 ;  /* 0xffffffffff167424 */ /* 0x000fe400078e00ff */
[----:B------:R0:W-:Y:S01]  /*5cf0*/  SYNCS.ARRIVE.TRANS64.A1T0 RZ, [R0+UR43], RZ ;  /* 0x000000ff00ff79a7 */ /* 0x0001e2000810002b */
[----:B------:R-:W-:Y:S02]  /*5d00*/  IMAD.MOV.U32 R19, RZ, RZ, -0x1 ;  /* 0xffffffffff137424 */ /* 0x000fe400078e00ff */
[----:B------:R-:W-:Y:S01]  /*5d10*/  IMAD.MOV.U32 R18, RZ, RZ, -0x1 ;  /* 0xffffffffff127424 */ /* 0x000fe200078e00ff */
[----:B0-----:R-:W-:-:S02]  /*5d20*/  PRMT R0, RZ, 0x7610, R0 ;  /* 0x00007610ff007816 */ /* 0x001fc40000000000 */
[----:B--2---:R-:W-:-:S05]  /*5d30*/  LEA R16, P0, R4, R16, 0x1 ;  /* 0x0000001004107211 */ /* 0x004fca00078008ff */
[----:B------:R-:W-:Y:S01]  /*5d40*/  IMAD.X R17, R90, 0x1, R17, P0 ;  /* 0x000000015a117824 */ /* 0x000fe200000e0611 */
[----:B------:R-:W-:-:S04]  /*5d50*/  ISETP.GE.U32.AND P0, PT, R16, UR4, PT ;  /* 0x0000000410007c0c */ /* 0x000fc8000bf06070 */
[----:B------:R-:W-:-:S13]  /*5d60*/  ISETP.GE.U32.AND.EX P0, PT, R17, UR5, PT, P0 ;  /* 0x0000000511007c0c */ /* 0x000fda000bf06100 */
[----:B------:R-:W-:Y:S05]  /*5d70*/  @P0 BRA `(.L_x_152) ;  /* 0x0000000400580947 */ /* 0x000fea0003800000 */
[----:B------:R-:W0:Y:S01]  /*5d80*/  LDC.64 R10, c[0x0][0x628] ;  /* 0x00018a00ff0a7b82 */ /* 0x000e220000000a00 */
[----:B------:R-:W2:Y:S01]  /*5d90*/  S2R R12, SR_CTAID.X ;  /* 0x00000000000c7919 */ /* 0x000ea20000002500 */
[----:B------:R-:W-:Y:S02]  /*5da0*/  IMAD.MOV.U32 R8, RZ, RZ, R16 ;  /* 0x000000ffff087224 */ /* 0x000fe400078e0010 */
[----:B------:R-:W-:Y:S01]  /*5db0*/  IMAD.MOV.U32 R9, RZ, RZ, R17 ;  /* 0x000000ffff097224 */ /* 0x000fe200078e0011 */
[----:B------:R-:W4:Y:S03]  /*5dc0*/  S2R R19, SR_CTAID.Y ;  /* 0x0000000000137919 */ /* 0x000f260000002600 */
[----:B------:R-:W1:Y:S08]  /*5dd0*/  LDC R0, c[0x0][0x630] ;  /* 0x00018c00ff007b82 */ /* 0x000e700000000800 */
[----:B------:R-:W1:Y:S01]  /*5de0*/  LDC.64 R14, c[0x0][0x620] ;  /* 0x00018800ff0e7b82 */ /* 0x000e620000000a00 */
[----:B0-----:R-:W-:-:S04]  /*5df0*/  ISETP.NE.U32.AND P0, PT, R10, RZ, PT ;  /* 0x000000ff0a00720c */ /* 0x001fc80003f05070 */
[----:B------:R-:W-:-:S13]  /*5e00*/  ISETP.NE.AND.EX P0, PT, R11, RZ, PT, P0 ;  /* 0x000000ff0b00720c */ /* 0x000fda0003f05300 */
[----:B-12-4-:R-:W-:Y:S05]  /*5e10*/  @!P0 BRA `(.L_x_153) ;  /* 0x0000000000288947 */ /* 0x016fea0003800000 */
[----:B------:R-:W0:Y:S02]  /*5e20*/  LDC R3, c[0x0][0x634] ;  /* 0x00018d00ff037b82 */ /* 0x000e240000000800 */
[----:B0-----:R-:W-:-:S05]  /*5e30*/  IADD3 R3, P0, R16, R3, RZ ;  /* 0x0000000310037210 */ /* 0x001fca0007f1e0ff */
[----:B------:R-:W-:-:S04]  /*5e40*/  IMAD.X R13, RZ, RZ, R17, P0 ;  /* 0x000000ffff0d7224 */ /* 0x000fc800000e0611 */
[----:B------:R-:W-:-:S04]  /*5e50*/  IMAD.WIDE.U32 R4, R13, R10, RZ ;  /* 0x0000000a0d047225 */ /* 0x000fc800078e00ff */
[----:B---3--:R-:W-:-:S04]  /*5e60*/  IMAD.WIDE.U32 R6, P0, R3, R11, R4 ;  /* 0x0000000b03067225 */ /* 0x008fc80007800004 */
[----:B------:R-:W-:-:S04]  /*5e70*/  IMAD.WIDE.U32 R4, R3, R10, RZ ;  /* 0x0000000a03047225 */ /* 0x000fc800078e00ff */
[----:B------:R-:W-:Y:S01]  /*5e80*/  IMAD.X R9, RZ, RZ, RZ, P0 ;  /* 0x000000ffff097224 */ /* 0x000fe200000e06ff */
[----:B------:R-:W-:Y:S01]  /*5e90*/  IADD3 RZ, P0, R5, R6, RZ ;  /* 0x0000000605ff7210 */ /* 0x000fe20007f1e0ff */
[----:B------:R-:W-:-:S04]  /*5ea0*/  IMAD.MOV.U32 R8, RZ, RZ, R7 ;  /* 0x000000ffff087224 */ /* 0x000fc800078e0007 */
[----:B------:R-:W-:-:S08]  /*5eb0*/  IMAD.WIDE.U32.X R8, R13, R11, R8, P0 ;  /* 0x0000000b0d087225 */ /* 0x000fd000000e0408 */
.L_x_153:
[-CC-:B------:R-:W-:Y:S01]  /*5ec0*/  SHF.R.U64 R18, R8, R0.reuse, R9.reuse ;  /* 0x0000000008127219 */ /* 0x180fe20000001209 */
[----:B------:R-:W0:Y:S01]  /*5ed0*/  LDC.64 R26, c[0x0][0x640] ;  /* 0x00019000ff1a7b82 */ /* 0x000e220000000a00 */
[----:B------:R-:W-:Y:S01]  /*5ee0*/  SHF.R.U32.HI R0, RZ, R0, R9 ;  /* 0x00000000ff007219 */ /* 0x000fe20000011609 */
[----:B------:R-:W-:Y:S01]  /*5ef0*/  ULDC UR4, c[0x0][0x150] ;  /* 0x0000540000047ab9 */ /* 0x000fe20000000800 */
[----:B------:R-:W-:Y:S01]  /*5f00*/  IADD3 R3, P0, RZ, -R18, RZ ;  /* 0x80000012ff037210 */ /* 0x000fe20007f1e0ff */
[----:B------:R-:W-:Y:S01]  /*5f10*/  IMAD.MOV.U32 R9, RZ, RZ, 0x1 ;  /* 0x00000001ff097424 */ /* 0x000fe200078e00ff */
[----:B------:R-:W-:-:S03]  /*5f20*/  I2FP.F32.U32 R8, R12 ;  /* 0x0000000c00087245 */ /* 0x000fc60000201000 */
[----:B---3--:R-:W1:Y:S01]  /*5f30*/  LDC R6, c[0x0][0x618] ;  /* 0x00018600ff067b82 */ /* 0x008e620000000800 */
[----:B------:R-:W-:Y:S02]  /*5f40*/  IMAD.X R7, RZ, RZ, ~R0, P0 ;  /* 0x000000ffff077224 */ /* 0x000fe400000e0e00 */
[----:B------:R-:W-:Y:S01]  /*5f50*/  FMUL R8, R8, UR4 ;  /* 0x0000000408087c20 */ /* 0x000fe20008400000 */
[----:B------:R-:W-:Y:S01]  /*5f60*/  IMAD.WIDE.U32 R4, R3, R14, R16 ;  /* 0x0000000e03047225 */ /* 0x000fe200078e0010 */
[----:B------:R-:W-:-:S03]  /*5f70*/  ULDC UR4, c[0x0][0x154] ;  /* 0x0000550000047ab9 */ /* 0x000fc60000000800 */
[----:B------:R-:W-:Y:S01]  /*5f80*/  IMAD R0, R7, R14, RZ ;  /* 0x0000000e07007224 */ /* 0x000fe200078e02ff */
[----:B------:R-:W2:Y:S01]  /*5f90*/  LDC R22, c[0x0][0x608] ;  /* 0x00018200ff167b82 */ /* 0x000ea20000000800 */
[----:B------:R-:W3:Y:S02]  /*5fa0*/  F2I.U32.TRUNC.NTZ R8, R8 ;  /* 0x0000000800087305 */ /* 0x000ee4000020f000 */
[----:B------:R-:W-:Y:S01]  /*5fb0*/  IMAD R3, R3, R15, R0 ;  /* 0x0000000f03037224 */ /* 0x000fe200078e0200 */
[----:B------:R-:W-:-:S03]  /*5fc0*/  I2FP.F32.U32 R0, R19 ;  /* 0x0000001300007245 */ /* 0x000fc60000201000 */
[----:B------:R-:W-:Y:S01]  /*5fd0*/  IMAD.IADD R3, R5, 0x1, R3 ;  /* 0x0000000105037824 */ /* 0x000fe200078e0203 */
[----:B------:R-:W4:Y:S01]  /*5fe0*/  LDC R24, c[0x0][0x658] ;  /* 0x00019600ff187b82 */ /* 0x000f220000000800 */
[----:B0-----:R-:W-:-:S04]  /*5ff0*/  ISETP.NE.U32.AND P0, PT, R26, RZ, PT ;  /* 0x000000ff1a00720c */ /* 0x001fc80003f05070 */
[----:B------:R-:W-:-:S03]  /*6000*/  ISETP.NE.AND.EX P0, PT, R27, RZ, PT, P0 ;  /* 0x000000ff1b00720c */ /* 0x000fc60003f05300 */
[----:B------:R-:W0:Y:S01]  /*6010*/  LDC R7, c[0x0][0x144] ;  /* 0x00005100ff077b82 */ /* 0x000e220000000800 */
[-CC-:B-1----:R-:W-:Y:S01]  /*6020*/  SHF.R.U64 R10, R4, R6.reuse, R3.reuse ;  /* 0x00000006040a7219 */ /* 0x182fe20000001203 */
[----:B---3--:R-:W-:Y:S01]  /*6030*/  IMAD.MOV R8, RZ, RZ, -R8 ;  /* 0x000000ffff087224 */ /* 0x008fe200078e0a08 */
[----:B------:R-:W-:Y:S01]  /*6040*/  SHF.R.U32.HI R3, RZ, R6, R3 ;  /* 0x00000006ff037219 */ /* 0x000fe20000011603 */
[----:B------:R-:W-:-:S04]  /*6050*/  FMUL R6, R0, UR4 ;  /* 0x0000000400067c20 */ /* 0x000fc80008400000 */
[----:B------:R-:W1:Y:S01]  /*6060*/  LDC R20, c[0x0][0x148] ;  /* 0x00005200ff147b82 */ /* 0x000e620000000800 */
[----:B------:R3:W0:Y:S01]  /*6070*/  F2I.U32.TRUNC.NTZ R14, R6 ;  /* 0x00000006000e7305 */ /* 0x000622000020f000 */
[-CC-:B--2---:R-:W-:Y:S02]  /*6080*/  SHF.R.U64 R0, R10, R22.reuse, R3.reuse ;  /* 0x000000160a007219 */ /* 0x184fe40000001203 */
[----:B------:R-:W-:-:S04]  /*6090*/  SHF.R.U32.HI R3, RZ, R22, R3 ;  /* 0x00000016ff037219 */ /* 0x000fc80000011603 */
[----:B------:R-:W2:Y:S01]  /*60a0*/  LDC R15, c[0x0][0x600] ;  /* 0x00018000ff0f7b82 */ /* 0x000ea20000000800 */
[-CC-:B----4-:R-:W-:Y:S02]  /*60b0*/  SHF.R.U64 R13, R0, R24.reuse, R3.reuse ;  /* 0x00000018000d7219 */ /* 0x190fe40000001203 */
[-C--:B------:R-:W-:Y:S02]  /*60c0*/  SHF.R.U32.HI R5, RZ, R24.reuse, R3 ;  /* 0x00000018ff057219 */ /* 0x080fe40000011603 */
[----:B------:R-:W-:Y:S01]  /*60d0*/  SHF.L.U32 R22, R9, R24, RZ ;  /* 0x0000001809167219 */ /* 0x000fe200000006ff */
[----:B------:R-:W-:Y:S02]  /*60e0*/  IMAD.MOV.U32 R4, RZ, RZ, R13 ;  /* 0x000000ffff047224 */ /* 0x000fe400078e000d */
[----:B------:R-:W4:Y:S01]  /*60f0*/  LDC R25, c[0x0][0x648] ;  /* 0x00019200ff197b82 */ /* 0x000f220000000800 */
[----:B0-----:R-:W-:-:S07]  /*6100*/  IMAD R21, R7, R8, R12 ;  /* 0x0000000807157224 */ /* 0x001fce00078e020c */
[----:B------:R-:W0:Y:S08]  /*6110*/  LDC R28, c[0x0][0x638] ;  /* 0x00018e00ff1c7b82 */ /* 0x000e300000000800 */
[----:B------:R-:W0:Y:S01]  /*6120*/  LDC R29, c[0x0][0x610] ;  /* 0x00018400ff1d7b82 */ /* 0x000e220000000800 */
[----:B-123--:R-:W-:Y:S05]  /*6130*/  @!P0 BRA `(.L_x_154) ;  /* 0x0000000000288947 */ /* 0x00efea0003800000 */
[----:B------:R-:W1:Y:S02]  /*6140*/  LDC R4, c[0x0][0x64c] ;  /* 0x00019300ff047b82 */ /* 0x000e640000000800 */
[----:B-1----:R-:W-:-:S05]  /*6150*/  IADD3 R3, P0, R13, R4, RZ ;  /* 0x000000040d037210 */ /* 0x002fca0007f1e0ff */
        /* <DEDUP_REMOVED lines=8> */
.L_x_154:
[----:B------:R-:W-:Y:S01]  /*61e0*/  ISETP.NE.AND P0, PT, R2, 0x1, PT ;  /* 0x000000010200780c */ /* 0x000fe20003f05270 */
[----:B------:R-:W-:Y:S01]  /*61f0*/  IMAD.MOV R14, RZ, RZ, -R14 ;  /* 0x000000ffff0e7224 */ /* 0x000fe200078e0a0e */
[----:B----4-:R-:W-:Y:S01]  /*6200*/  SHF.R.U64 R3, R4, R25, R5 ;  /* 0x0000001904037219 */ /* 0x010fe20000001205 */
[----:B------:R-:W-:Y:S01]  /*6210*/  VIADD R5, R15, 0xffffffff ;  /* 0xffffffff0f057836 */ /* 0x000fe20000000000 */
[----:B------:R-:W-:-:S03]  /*6220*/  LOP3.LUT R0, R0, R89, RZ, 0xc0, !PT ;  /* 0x0000005900007212 */ /* 0x000fc600078ec0ff */
[----:B------:R-:W-:Y:S02]  /*6230*/  IMAD.MOV R4, RZ, RZ, -R3 ;  /* 0x000000ffff047224 */ /* 0x000fe400078e0a03 */
[----:B------:R-:W-:Y:S01]  /*6240*/  IMAD R22, R22, R3, R0 ;  /* 0x0000000316167224 */ /* 0x000fe200078e0200 */
[----:B------:R-:W-:Y:S01]  /*6250*/  LOP3.LUT R3, R10, R5, RZ, 0xc0, !PT ;  /* 0x000000050a037212 */ /* 0x000fe200078ec0ff */
[----:B0-----:R-:W-:Y:S02]  /*6260*/  IMAD R0, R4, R28, R13 ;  /* 0x0000001c04007224 */ /* 0x001fe400078e020d */
[----:B------:R-:W-:Y:S02]  /*6270*/  @P0 IMAD R21, R20, R14, R19 ;  /* 0x0000000e14150224 */ /* 0x000fe400078e0213 */
[----:B------:R-:W-:Y:S02]  /*6280*/  IMAD R3, R0, R15, R3 ;  /* 0x0000000f00037224 */ /* 0x000fe400078e0203 */
[----:B------:R-:W-:-:S02]  /*6290*/  IMAD R22, R22, R29, R21 ;  /* 0x0000001d16167224 */ /* 0x000fc400078e0215 */
[----:B------:R-:W-:-:S03]  /*62a0*/  IMAD.MOV.U32 R4, RZ, RZ, 0x1 ;  /* 0x00000001ff047424 */ /* 0x000fc600078e00ff */
[----:B------:R-:W-:Y:S02]  /*62b0*/  SEL R19, R3, R22, !P0 ;  /* 0x0000001603137207 */ /* 0x000fe40004000000 */
[----:B------:R-:W-:Y:S02]  /*62c0*/  PRMT R0, R4, 0x7610, R0 ;  /* 0x0000761004007816 */ /* 0x000fe40000000000 */
[----:B------:R-:W-:-:S07]  /*62d0*/  SEL R22, R22, R3, !P0 ;  /* 0x0000000316167207 */ /* 0x000fce0004000000 */
.L_x_152:
[----:B------:R-:W-:Y:S02]  /*62e0*/  LOP3.LUT P0, RZ, R0, 0xff, RZ, 0xc0, !PT ;  /* 0x000000ff00ff7812 */ /* 0x000fe4000780c0ff */
[----:B------:R-:W-:-:S11]  /*62f0*/  LOP3.LUT R93, R93, 0x1, RZ, 0x3c, !PT ;  /* 0x000000015d5d7812 */ /* 0x000fd600078e3cff */
[----:B------:R-:W-:Y:S05]  /*6300*/  @P0 BRA `(.L_x_155) ;  /* 0xffffffb400a80947 */ /* 0x000fea000383ffff */
[----:B------:R-:W-:Y:S05]  /*6310*/  EXIT ;  /* 0x000000000000794d */ /* 0x000fea0003800000 */
.L_x_18:
[----:B------:R-:W-:-:S08]  /*6320*/  ISETP.NE.AND P0, PT, R9, RZ, PT ;  /* 0x000000ff0900720c */ /* 0x000fd00003f05270 */
[----:B0-----:R-:W0:-:S00]  /*6330*/  USETMAXREG.DEALLOC.CTAPOOL 0x28 ;  /* 0x00000028000079c8 */ /* 0x001e0000080e0500 */
[----:B------:R-:W-:Y:S05]  /*6340*/  @P0 EXIT ;  /* 0x000000000000094d */ /* 0x000fea0003800000 */
[----:B0-----:R-:W-:Y:S01]  /*6350*/  LOP3.LUT P0, RZ, R3, 0xff, RZ, 0xc0, !PT ;  /* 0x000000ff03ff7812 */ /* 0x001fe2000780c0ff */
[----:B------:R-:W-:Y:S02]  /*6360*/  IMAD.MOV.U32 R3, RZ, RZ, 0x1 ;  /* 0x00000001ff037424 */ /* 0x000fe400078e00ff */
[----:B------:R-:W-:-:S10]  /*6370*/  IMAD.MOV.U32 R8, RZ, RZ, RZ ;  /* 0x000000ffff087224 */ /* 0x000fd400078e00ff */
[----:B------:R-:W-:Y:S05]  /*6380*/  @!P0 BRA `(.L_x_156) ;  /* 0x0000000c002c8947 */ /* 0x000fea0003800000 */
[----:B------:R-:W0:Y:S01]  /*6390*/  S2R R10, SR_CgaCtaId ;  /* 0x00000000000a7919 */ /* 0x000e220000008800 */
[----:B------:R-:W-:Y:S01]  /*63a0*/  LOP3.LUT P0, RZ, R4, 0x1f, RZ, 0xc0, !PT ;  /* 0x0000001f04ff7812 */ /* 0x000fe2000780c0ff */
[----:B------:R-:W-:Y:S01]  /*63b0*/  ULDC UR5, c[0x0][0x658] ;  /* 0x0001960000057ab9 */ /* 0x000fe20000000800 */
[C---:B------:R-:W-:Y:S01]  /*63c0*/  ISETP.NE.AND P2, PT, R5.reuse, RZ, PT ;  /* 0x000000ff0500720c */ /* 0x040fe20003f45270 */
[----:B------:R-:W-:Y:S01]  /*63d0*/  UMOV UR6, 0xffffffff ;  /* 0xffffffff00067882 */ /* 0x000fe20000000000 */
[----:B------:R-:W-:Y:S01]  /*63e0*/  ISETP.NE.OR P0, PT, R5, RZ, !P0 ;  /* 0x000000ff0500720c */ /* 0x000fe20004705670 */
[----:B------:R-:W-:Y:S01]  /*63f0*/  IMAD.MOV.U32 R5, RZ, RZ, 0xe00 ;  /* 0x00000e00ff057424 */ /* 0x000fe200078e00ff */
[----:B------:R-:W-:Y:S01]  /*6400*/  BSSY B0, `(.L_x_156) ;  /* 0x00000c3000007945 */ /* 0x000fe20003800000 */
[----:B------:R-:W-:Y:S01]  /*6410*/  USHF.L.U32 UR6, UR6, UR5, URZ ;  /* 0x0000000506067299 */ /* 0x000fe2000800063f */
[----:B------:R-:W-:Y:S01]  /*6420*/  IMAD.MOV.U32 R11, RZ, RZ, 0x1 ;  /* 0x00000001ff0b7424 */ /* 0x000fe200078e00ff */
[----:B------:R-:W-:Y:S01]  /*6430*/  LOP3.LUT R9, R23, 0x2, RZ, 0xfc, !PT ;  /* 0x0000000217097812 */ /* 0x000fe200078efcff */
[----:B------:R-:W-:Y:S01]  /*6440*/  IMAD.MOV.U32 R3, RZ, RZ, 0x1 ;  /* 0x00000001ff037424 */ /* 0x000fe200078e00ff */
[----:B------:R-:W-:Y:S01]  /*6450*/  ULDC UR4, c[0x0][0x600] ;  /* 0x0001800000047ab9 */ /* 0x000fe20000000800 */
[----:B------:R-:W-:Y:S01]  /*6460*/  IMAD.MOV.U32 R8, RZ, RZ, RZ ;  /* 0x000000ffff087224 */ /* 0x000fe200078e00ff */
[----:B------:R-:W-:Y:S01]  /*6470*/  UMOV UR7, 0x1 ;  /* 0x0000000100077882 */ /* 0x000fe20000000000 */
[----:B------:R-:W-:-:S02]  /*6480*/  UIADD3 UR19, UR40, 0x1, URZ ;  /* 0x0000000128137890 */ /* 0x000fc4000fffe03f */
[----:B------:R-:W-:Y:S02]  /*6490*/  UIADD3 UR15, UR4, -0x1, URZ ;  /* 0xffffffff040f7890 */ /* 0x000fe4000fffe03f */
[----:B------:R-:W-:Y:S02]  /*64a0*/  USHF.L.U32 UR17, UR7, UR5, URZ ;  /* 0x0000000507117299 */ /* 0x000fe4000800063f */
[----:B------:R-:W-:Y:S01]  /*64b0*/  ULOP3.LUT UR16, URZ, UR6, URZ, 0x33, !UPT ;  /* 0x000000063f107292 */ /* 0x000fe2000f8e333f */
[----:B------:R-:W-:Y:S01]  /*64c0*/  ULDC.64 UR20, c[0x0][0x198] ;  /* 0x0000660000147ab9 */ /* 0x000fe20000000a00 */
[----:B0-----:R-:W-:-:S05]  /*64d0*/  LOP3.LUT R10, R10, 0x1, RZ, 0xc0, !PT ;  /* 0x000000010a0a7812 */ /* 0x001fca00078ec0ff */
[----:B------:R-:W-:-:S07]  /*64e0*/  IMAD R12, R10, R5, 0x14280 ;  /* 0x000142800a0c7424 */ /* 0x000fce00078e0205 */
.L_x_168:
[----:B------:R-:W-:-:S03]  /*64f0*/  UMOV UR4, 0xffffffff ;  /* 0xffffffff00047882 */ /* 0x000fc60000000000 */
[----:B------:R-:W-:Y:S05]  /*6500*/  BRA.DIV UR4, `(.L_x_157) ;  /* 0x0000001a04287947 */ /* 0x000fea000b800000 */
[----:B------:R-:W-:-:S13]  /*6510*/  ELECT P6, URZ, PT ;  /* 0x00000000003f782f */ /* 0x000fda00038c0000 */
.L_x_197:
[----:B------:R-:W0:Y:S01]  /*6520*/  LDC R4, c[0x0][0x28c] ;  /* 0x0000a300ff047b82 */ /* 0x000e220000000800 */
[----:B------:R-:W-:Y:S01]  /*6530*/  BSSY B1, `(.L_x_158) ;  /* 0x000003a000017945 */ /* 0x000fe20003800000 */
[----:B0-----:R-:W-:-:S13]  /*6540*/  ISETP.LT.OR P6, PT, R4, 0x1, !P6 ;  /* 0x000000010400780c */ /* 0x001fda00077c1670 */
[----:B------:R-:W-:Y:S05]  /*6550*/  @P6 BRA `(.L_x_159) ;  /* 0x0000000000dc6947 */ /* 0x000fea0003800000 */
[----:B------:R-:W-:Y:S02]  /*6560*/  IMAD R19, R19, 0x2, R10 ;  /* 0x0000000213137824 */ /* 0x000fe400078e020a */
[----:B------:R-:W-:Y:S02]  /*6570*/  IMAD.SHL.U32 R22, R22, 0x40, RZ ;  /* 0x0000004016167824 */ /* 0x000fe400078e00ff */
[----:B------:R-:W-:Y:S02]  /*6580*/  IMAD.MOV.U32 R15, RZ, RZ, RZ ;  /* 0x000000ffff0f7224 */ /* 0x000fe400078e00ff */
[----:B------:R-:W-:Y:S02]  /*6590*/  IMAD.U32 R20, RZ, RZ, UR19 ;  /* 0x00000013ff147e24 */ /* 0x000fe4000f8e00ff */
[----:B------:R-:W-:Y:S02]  /*65a0*/  IMAD.MOV.U32 R4, RZ, RZ, R3 ;  /* 0x000000ffff047224 */ /* 0x000fe400078e0003 */
[----:B------:R-:W-:-:S02]  /*65b0*/  IMAD.MOV.U32 R5, RZ, RZ, R8 ;  /* 0x000000ffff057224 */ /* 0x000fc400078e0008 */
[----:B------:R-:W-:-:S07]  /*65c0*/  IMAD R19, R19, 0x38, RZ ;  /* 0x0000003813137824 */ /* 0x000fce00078e02ff */
.L_x_163:
[----:B------:R-:W0:Y:S01]  /*65d0*/  S2R R7, SR_CgaCtaId ;  /* 0x0000000000077919 */ /* 0x000e220000008800 */
[----:B------:R-:W-:-:S04]  /*65e0*/  MOV R6, 0x400 ;  /* 0x0000040000067802 */ /* 0x000fc80000000f00 */
[----:B0-----:R-:W-:Y:S02]  /*65f0*/  LEA R14, R7, R6, 0x18 ;  /* 0x00000006070e7211 */ /* 0x001fe400078ec0ff */
[----:B------:R-:W-:Y:S01]  /*6600*/  SHF.L.U32 R6, R4, 0x1f, RZ ;  /* 0x0000001f04067819 */ /* 0x000fe200000006ff */
[----:B------:R-:W0:Y:S02]  /*6610*/  @!P2 LDC R7, c[0x0][0x500] ;  /* 0x00014000ff07ab82 */ /* 0x000e240000000800 */
[----:B------:R-:W-:-:S04]  /*6620*/  IMAD R13, R5, 0x8, R14 ;  /* 0x00000008050d7824 */ /* 0x000fc800078e020e */
[----:B------:R-:W1:Y:S02]  /*6630*/  SYNCS.PHASECHK.TRANS64.TRYWAIT P1, [R13+URZ+0xa0], R6 ;  /* 0x0000a0060d0075a7 */ /* 0x000e64000802017f */
[----:B-1----:R-:W-:Y:S05]  /*6640*/  @!P1 BRA `(.L_x_160) ;  /* 0x0000001400f89947 */ /* 0x002fea0003800000 */
.L_x_198:
[----:B-1----:R-:W-:Y:S01]  /*6650*/  PRMT R6, R9, 0x9910, RZ ;  /* 0x0000991009067816 */ /* 0x002fe200000000ff */
[----:B0-----:R0:W-:Y:S03]  /*6660*/  @!P2 SYNCS.ARRIVE.TRANS64 RZ, [R13+URZ], R7 ;  /* 0x000000070dffa9a7 */ /* 0x0011e6000800003f */
[----:B------:R-:W-:-:S13]  /*6670*/  ISETP.NE.AND P1, PT, R6, 0x2, PT ;  /* 0x000000020600780c */ /* 0x000fda0003f25270 */
[----:B0-----:R-:W-:Y:S05]  /*6680*/  @P1 BRA `(.L_x_161) ;  /* 0x0000000000041947 */ /* 0x001fea0003800000 */
[----:B------:R-:W-:Y:S01]  /*6690*/  BPT.TRAP 0x1 ;  /* 0x000000040000795c */ /* 0x000fe20000300000 */
.L_x_161:
[----:B------:R-:W-:Y:S05]  /*66a0*/  @P0 BRA `(.L_x_162) ;  /* 0x0000000000040947 */ /* 0x000fea0003800000 */
[----:B------:R-:W-:Y:S01]  /*66b0*/  BPT.TRAP 0x1 ;  /* 0x000000040000795c */ /* 0x000fe20000300000 */
.L_x_162:
[----:B------:R-:W-:Y:S01]  /*66c0*/  IMAD R6, R5, 0x1000, R14 ;  /* 0x0000100005067824 */ /* 0x000fe200078e020e */
[----:B------:R-:W-:Y:S01]  /*66d0*/  R2UR UR13, R14 ;  /* 0x000000000e0d72ca */ /* 0x000fe200000e0000 */
[----:B------:R-:W-:Y:S01]  /*66e0*/  VIADD R20, R20, 0xffffffff ;  /* 0xffffffff14147836 */ /* 0x000fe20000000000 */
[----:B------:R-:W-:Y:S01]  /*66f0*/  R2UR UR9, R13 ;  /* 0x000000000d0972ca */ /* 0x000fe200000e0000 */
[----:B------:R-:W-:Y:S01]  /*6700*/  UIADD3 UR4, UP0, UR20, 0xf0, URZ ;  /* 0x000000f014047890 */ /* 0x000fe2000ff1e03f */
[----:B------:R-:W-:Y:S01]  /*6710*/  R2UR UR5, R6 ;  /* 0x00000000060572ca */ /* 0x000fe200000e0000 */
[----:B------:R-:W-:Y:S01]  /*6720*/  IMAD R6, R5, 0x1c00, R12 ;  /* 0x00001c0005067824 */ /* 0x000fe200078e020c */
[----:B------:R-:W-:Y:S01]  /*6730*/  R2UR UR11, R22 ;  /* 0x00000000160b72ca */ /* 0x000fe200000e0000 */
[----:B------:R-:W-:Y:S01]  /*6740*/  UIADD3 UR22, UP1, UR20, 0x1f0, URZ ;  /* 0x000001f014167890 */ /* 0x000fe2000ff3e03f */
[----:B------:R-:W-:Y:S01]  /*6750*/  R2UR UR10, R15 ;  /* 0x000000000f0a72ca */ /* 0x000fe200000e0000 */
[----:B------:R-:W-:Y:S01]  /*6760*/  VIADD R5, R5, 0x1 ;  /* 0x0000000105057836 */ /* 0x000fe20000000000 */
[----:B------:R-:W-:Y:S01]  /*6770*/  R2UR UR8, R6 ;  /* 0x00000000060872ca */ /* 0x000fe200000e0000 */
[----:B------:R-:W-:Y:S01]  /*6780*/  UIADD3.X UR23, URZ, UR21, URZ, UP1, !UPT ;  /* 0x000000153f177290 */ /* 0x000fe20008ffe43f */
[----:B------:R-:W-:Y:S01]  /*6790*/  R2UR UR12, R18 ;  /* 0x00000000120c72ca */ /* 0x000fe200000e0000 */
[----:B------:R-:W-:Y:S01]  /*67a0*/  UMOV UR6, 0x0 ;  /* 0x0000000000067882 */ /* 0x000fe20000000000 */
[----:B------:R-:W-:Y:S01]  /*67b0*/  R2UR UR18, R19 ;  /* 0x00000000131272ca */ /* 0x000fe200000e0000 */
[----:B------:R-:W-:Y:S01]  /*67c0*/  UMOV UR7, 0x10000000 ;  /* 0x1000000000077882 */ /* 0x000fe20000000000 */
[----:B------:R-:W-:Y:S01]  /*67d0*/  ISETP.GT.AND P3, PT, R20, 0x1, PT ;  /* 0x000000011400780c */ /* 0x000fe20003f64270 */
[----:B------:R-:W-:Y:S01]  /*67e0*/  UIADD3 UR14, UR5, 0x280, URZ ;  /* 0x00000280050e7890 */ /* 0x000fe2000fffe03f */
[----:B------:R-:W-:Y:S01]  /*67f0*/  ISETP.NE.AND P1, PT, R5, 0x14, PT ;  /* 0x000000140500780c */ /* 0x000fe20003f25270 */
[----:B------:R-:W-:Y:S01]  /*6800*/  UIADD3.X UR5, URZ, UR21, URZ, UP0, !UPT ;  /* 0x000000153f057290 */ /* 0x000fe200087fe43f */
[----:B------:R-:W-:Y:S01]  /*6810*/  VIADD R15, R15, 0x40 ;  /* 0x000000400f0f7836 */ /* 0x000fe20000000000 */
[----:B------:R-:W-:Y:S01]  /*6820*/  UMOV UR24, 0x30000 ;  /* 0x0003000000187882 */ /* 0x000fe20000000000 */
[----:B------:R-:W-:Y:S01]  /*6830*/  SEL R7, RZ, 0x1, P1 ;  /* 0x00000001ff077807 */ /* 0x000fe20000800000 */
[----:B------:R-:W-:Y:S01]  /*6840*/  UIADD3 UR13, UR13, UR8, URZ ;  /* 0x000000080d0d7290 */ /* 0x000fe2000fffe03f */
[----:B------:R-:W-:-:S02]  /*6850*/  SEL R5, R5, RZ, P1 ;  /* 0x000000ff05057207 */ /* 0x000fc40000800000 */
[----:B------:R-:W-:Y:S01]  /*6860*/  UMOV UR8, UR14 ;  /* 0x0000000e00087c82 */ /* 0x000fe20008000000 */
[----:B------:R-:W-:Y:S01]  /*6870*/  LOP3.LUT R4, R4, R7, RZ, 0x3c, !PT ;  /* 0x0000000704047212 */ /* 0x000fe200078e3cff */
[----:B------:R0:W-:Y:S02]  /*6880*/  UTMALDG.3D [UR8], [UR4], desc[UR6] ;  /* 0x00000608040075b4 */ /* 0x0001e40008011000 */
[----:B0-----:R-:W-:Y:S01]  /*6890*/  UMOV UR11, UR18 ;  /* 0x00000012000b7c82 */ /* 0x001fe20008000000 */
[----:B------:R-:W-:Y:S02]  /*68a0*/  UMOV UR8, UR13 ;  /* 0x0000000d00087c82 */ /* 0x000fe40008000000 */
[----:B------:R0:W-:Y:S02]  /*68b0*/  UTMALDG.3D.MULTICAST [UR8], [UR22], UR24, desc[UR6] ;  /* 0x00000608160073b4 */ /* 0x0001e40008011818 */
[----:B0-----:R-:W-:Y:S05]  /*68c0*/  @P3 BRA `(.L_x_163) ;  /* 0xfffffffc00403947 */ /* 0x001fea000383ffff */
.L_x_159:
[----:B------:R-:W-:Y:S05]  /*68d0*/  BSYNC B1 ;  /* 0x0000000000017941 */ /* 0x000fea0003800000 */
.L_x_158:
[----:B------:R-:W2:Y:S01]  /*68e0*/  LDL.64 R24, [R1] ;  /* 0x0000000001187983 */ /* 0x000ea20000100a00 */
[----:B------:R-:W-:Y:S01]  /*68f0*/  LOP3.LUT P4, RZ, R11, 0xff, RZ, 0xc0, !PT ;  /* 0x000000ff0bff7812 */ /* 0x000fe2000788c0ff */
[----:B------:R-:W-:Y:S01]  /*6900*/  VIADD R7, R8, UR40 ;  /* 0x0000002808077c36 */ /* 0x000fe20008000000 */
[----:B------:R-:W-:Y:S01]  /*6910*/  ULDC.64 UR4, c[0x0][0x650] ;  /* 0x0001940000047ab9 */ /* 0x000fe20000000a00 */
[----:B------:R-:W-:Y:S01]  /*6920*/  IMAD.U32 R8, RZ, RZ, UR40 ;  /* 0x00000028ff087e24 */ /* 0x000fe2000f8e00ff */
[----:B------:R-:W-:Y:S01]  /*6930*/  UISETP.GE.U32.AND UP0, UPT, UR40, 0x14, UPT ;  /* 0x000000142800788c */ /* 0x000fe2000bf06070 */
[----:B------:R-:W-:Y:S01]  /*6940*/  BSSY B1, `(.L_x_164) ;  /* 0x000006c000017945 */ /* 0x000fe20003800000 */
[----:B------:R-:W-:Y:S01]  /*6950*/  ISETP.GT.U32.AND P1, PT, R7, 0x13, PT ;  /* 0x000000130700780c */ /* 0x000fe20003f24070 */
[----:B------:R-:W-:Y:S01]  /*6960*/  IMAD.MOV.U32 R22, RZ, RZ, -0x1 ;  /* 0xffffffffff167424 */ /* 0x000fe200078e00ff */
[----:B------:R-:W-:Y:S01]  /*6970*/  PRMT R11, RZ, 0x7610, R11 ;  /* 0x00007610ff0b7816 */ /* 0x000fe2000000000b */
[----:B------:R-:W-:Y:S01]  /*6980*/  IMAD.MOV.U32 R19, RZ, RZ, -0x1 ;  /* 0xffffffffff137424 */ /* 0x000fe200078e00ff */
[----:B------:R-:W-:Y:S01]  /*6990*/  ISETP.LT.U32.AND P1, PT, R8, 0x14, P1 ;  /* 0x000000140800780c */ /* 0x000fe20000f21070 */
[----:B------:R-:W-:Y:S01]  /*69a0*/  IMAD.MOV.U32 R18, RZ, RZ, -0x1 ;  /* 0xffffffffff127424 */ /* 0x000fe200078e00ff */
[----:B------:R-:W-:Y:S01]  /*69b0*/  PLOP3.LUT P3, PT, PT, PT, UP0, 0x80, 0x0 ;  /* 0x000000000000781c */ /* 0x000fe20003f6f008 */
[----:B------:R-:W0:Y:S01]  /*69c0*/  @P4 S2R R5, SR_CgaCtaId ;  /* 0x0000000000054919 */ /* 0x000e220000008800 */
[----:B------:R-:W-:-:S04]  /*69d0*/  @P4 MOV R4, 0x400 ;  /* 0x0000040000044802 */ /* 0x000fc80000000f00 */
[----:B0-----:R-:W-:Y:S01]  /*69e0*/  @P4 LEA R6, R5, R4, 0x18 ;  /* 0x0000000405064211 */ /* 0x001fe200078ec0ff */
[----:B------:R-:W-:Y:S01]  /*69f0*/  IMAD.WIDE.U32 R4, R7, -0x33333333, RZ ;  /* 0xcccccccd07047825 */ /* 0x000fe200078e00ff */
[----:B------:R-:W-:Y:S02]  /*6a00*/  SEL R4, RZ, 0x1, !P1 ;  /* 0x00000001ff047807 */ /* 0x000fe40004800000 */
[----:B------:R0:W-:Y:S02]  /*6a10*/  @P4 SYNCS.ARRIVE.TRANS64.A1T0 RZ, [R6+URZ+0x178], RZ ;  /* 0x000178ff06ff49a7 */ /* 0x0001e4000810003f */
[----:B------:R-:W-:Y:S02]  /*6a20*/  LOP3.LUT R3, R3, R4, RZ, 0x3c, !PT ;  /* 0x0000000403037212 */ /* 0x000fe400078e3cff */
[----:B------:R-:W-:Y:S02]  /*6a30*/  PRMT R4, RZ, 0x7610, R4 ;  /* 0x00007610ff047816 */ /* 0x000fe40000000004 */
[----:B0-----:R-:W-:-:S04]  /*6a40*/  SHF.R.U32.HI R6, RZ, 0x4, R5 ;  /* 0x00000004ff067819 */ /* 0x001fc80000011605 */
[----:B------:R-:W-:Y:S01]  /*6a50*/  @P3 LOP3.LUT R3, R3, 0x1, R6, 0x78, !PT ;  /* 0x0000000103033812 */ /* 0x000fe200078e7806 */
[----:B------:R-:W-:Y:S01]  /*6a60*/  IMAD R8, R6, -0x14, R7 ;  /* 0xffffffec06087824 */ /* 0x000fe200078e0207 */
[----:B--2---:R-:W-:-:S04]  /*6a70*/  IADD3 R16, P4, R16, R24, RZ ;  /* 0x0000001810107210 */ /* 0x004fc80007f9e0ff */
[----:B------:R-:W-:Y:S01]  /*6a80*/  ISETP.GE.U32.AND P1, PT, R16, UR4, PT ;  /* 0x0000000410007c0c */ /* 0x000fe2000bf26070 */
[----:B------:R-:W-:-:S05]  /*6a90*/  IMAD.X R17, R17, 0x1, R0, P4 ;  /* 0x0000000111117824 */ /* 0x000fca00020e0600 */
[----:B------:R-:W-:-:S13]  /*6aa0*/  ISETP.GE.U32.AND.EX P1, PT, R17, UR5, PT, P1 ;  /* 0x0000000511007c0c */ /* 0x000fda000bf26110 */
[----:B------:R-:W-:Y:S05]  /*6ab0*/  @P1 BRA `(.L_x_165) ;  /* 0x0000000400501947 */ /* 0x000fea0003800000 */
[----:B------:R-:W0:Y:S01]  /*6ac0*/  S2R R13, SR_CTAID.X ;  /* 0x00000000000d7919 */ /* 0x000e220000002500 */
[----:B------:R-:W-:Y:S01]  /*6ad0*/  ULDC.64 UR4, c[0x0][0x628] ;  /* 0x00018a0000047ab9 */ /* 0x000fe20000000a00 */
[----:B------:R-:W-:Y:S01]  /*6ae0*/  ULDC UR7, c[0x0][0x630] ;  /* 0x00018c0000077ab9 */ /* 0x000fe20000000800 */
[----:B------:R-:W-:Y:S01]  /*6af0*/  ISETP.NE.U32.AND P1, PT, RZ, UR4, PT ;  /* 0x00000004ff007c0c */ /* 0x000fe2000bf25070 */
[----:B------:R-:W1:Y:S01]  /*6b00*/  S2R R14, SR_CTAID.Y ;  /* 0x00000000000e7919 */ /* 0x000e620000002600 */
[----:B------:R-:W-:Y:S01]  /*6b10*/  ULDC UR8, c[0x0][0x150] ;  /* 0x0000540000087ab9 */ /* 0x000fe20000000800 */
[----:B------:R-:W-:Y:S01]  /*6b20*/  IMAD.MOV.U32 R4, RZ, RZ, R16 ;  /* 0x000000ffff047224 */ /* 0x000fe200078e0010 */
[----:B------:R-:W-:Y:S01]  /*6b30*/  ISETP.NE.AND.EX P1, PT, RZ, UR5, PT, P1 ;  /* 0x00000005ff007c0c */ /* 0x000fe2000bf25310 */
[----:B------:R-:W-:Y:S01]  /*6b40*/  IMAD.MOV.U32 R5, RZ, RZ, R17 ;  /* 0x000000ffff057224 */ /* 0x000fe200078e0011 */
[----:B0-----:R-:W-:-:S11]  /*6b50*/  I2FP.F32.U32 R19, R13 ;  /* 0x0000000d00137245 */ /* 0x001fd60000201000 */
[----:B------:R-:W-:Y:S05]  /*6b60*/  @!P1 BRA `(.L_x_166) ;  /* 0x0000000000289947 */ /* 0x000fea0003800000 */
[----:B------:R-:W-:Y:S02]  /*6b70*/  ULDC UR6, c[0x0][0x634] ;  /* 0x00018d0000067ab9 */ /* 0x000fe40000000800 */
[----:B------:R-:W-:-:S05]  /*6b80*/  IADD3 R5, P1, R16, UR6, RZ ;  /* 0x0000000610057c10 */ /* 0x000fca000ff3e0ff */
[----:B------:R-:W-:-:S04]  /*6b90*/  IMAD.X R15, RZ, RZ, R17, P1 ;  /* 0x000000ffff0f7224 */ /* 0x000fc800008e0611 */
[----:B------:R-:W-:-:S04]  /*6ba0*/  IMAD.WIDE.U32 R6, R15, UR4, RZ ;  /* 0x000000040f067c25 */ /* 0x000fc8000f8e00ff */
[----:B------:R-:W-:-:S04]  /*6bb0*/  IMAD.WIDE.U32 R6, P1, R5, UR5, R6 ;  /* 0x0000000505067c25 */ /* 0x000fc8000f820006 */
[----:B------:R-:W-:-:S04]  /*6bc0*/  IMAD.WIDE.U32 R4, R5, UR4, RZ ;  /* 0x0000000405047c25 */ /* 0x000fc8000f8e00ff */
[----:B------:R-:W-:Y:S01]  /*6bd0*/  IMAD.MOV.U32 R4, RZ, RZ, R7 ;  /* 0x000000ffff047224 */ /* 0x000fe200078e0007 */
[----:B------:R-:W-:Y:S01]  /*6be0*/  IADD3 RZ, P3, R5, R6, RZ ;  /* 0x0000000605ff7210 */ /* 0x000fe20007f7e0ff */
[----:B------:R-:W-:-:S04]  /*6bf0*/  IMAD.X R5, RZ, RZ, RZ, P1 ;  /* 0x000000ffff057224 */ /* 0x000fc800008e06ff */
[----:B------:R-:W-:-:S08]  /*6c00*/  IMAD.WIDE.U32.X R4, R15, UR5, R4, P3 ;  /* 0x000000050f047c25 */ /* 0x000fd000098e0404 */
.L_x_166:
[--C-:B------:R-:W-:Y:S01]  /*6c10*/  SHF.R.U64 R18, R4, UR7, R5.reuse ;  /* 0x0000000704127c19 */ /* 0x100fe20008001205 */
[----:B------:R-:W-:Y:S01]  /*6c20*/  FMUL R19, R19, UR8 ;  /* 0x0000000813137c20 */ /* 0x000fe20008400000 */
[----:B------:R-:W-:Y:S01]  /*6c30*/  SHF.R.U32.HI R4, RZ, UR7, R5 ;  /* 0x00000007ff047c19 */ /* 0x000fe20008011605 */
[----:B------:R-:W0:Y:S01]  /*6c40*/  LDC R6, c[0x0][0x144] ;  /* 0x00005100ff067b82 */ /* 0x000e220000000800 */
[----:B------:R-:W-:Y:S01]  /*6c50*/  IADD3 R5, P1, RZ, -R18, RZ ;  /* 0x80000012ff057210 */ /* 0x000fe20007f3e0ff */
[----:B------:R-:W-:Y:S01]  /*6c60*/  ULDC UR6, c[0x0][0x154] ;  /* 0x0000550000067ab9 */ /* 0x000fe20000000800 */
[----:B-1----:R-:W-:Y:S01]  /*6c70*/  I2FP.F32.U32 R7, R14 ;  /* 0x0000000e00077245 */ /* 0x002fe20000201000 */
[----:B------:R-:W1:Y:S01]  /*6c80*/  F2I.U32.TRUNC.NTZ R19, R19 ;  /* 0x0000001300137305 */ /* 0x000e62000020f000 */
[----:B------:R-:W-:Y:S01]  /*6c90*/  ULDC.64 UR4, c[0x0][0x620] ;  /* 0x0001880000047ab9 */ /* 0x000fe20000000a00 */
[----:B------:R-:W-:Y:S01]  /*6ca0*/  IMAD.X R4, RZ, RZ, ~R4, P1 ;  /* 0x000000ffff047224 */ /* 0x000fe200008e0e04 */
[----:B------:R-:W-:Y:S01]  /*6cb0*/  ISETP.NE.AND P4, PT, R2, 0x1, PT ;  /* 0x000000010200780c */ /* 0x000fe20003f85270 */
[----:B------:R-:W-:Y:S01]  /*6cc0*/  FMUL R20, R7, UR6 ;  /* 0x0000000607147c20 */ /* 0x000fe20008400000 */
[----:B------:R-:W2:Y:S01]  /*6cd0*/  LDC R21, c[0x0][0x148] ;  /* 0x00005200ff157b82 */ /* 0x000ea20000000800 */
[----:B------:R-:W-:Y:S01]  /*6ce0*/  IMAD R4, R4, UR4, RZ ;  /* 0x0000000404047c24 */ /* 0x000fe2000f8e02ff */
[----:B------:R-:W-:-:S02]  /*6cf0*/  ULDC.64 UR6, c[0x0][0x640] ;  /* 0x0001900000067ab9 */ /* 0x000fc40000000a00 */
[----:B------:R-:W-:Y:S01]  /*6d00*/  ISETP.NE.U32.AND P1, PT, RZ, UR6, PT ;  /* 0x00000006ff007c0c */ /* 0x000fe2000bf25070 */
[----:B------:R-:W3:Y:S01]  /*6d10*/  F2I.U32.TRUNC.NTZ R20, R20 ;  /* 0x0000001400147305 */ /* 0x000ee2000020f000 */
[C---:B------:R-:W-:Y:S02]  /*6d20*/  IMAD R7, R5.reuse, UR5, R4 ;  /* 0x0000000505077c24 */ /* 0x040fe4000f8e0204 */
[----:B------:R-:W-:Y:S01]  /*6d30*/  IMAD.WIDE.U32 R4, R5, UR4, R16 ;  /* 0x0000000405047c25 */ /* 0x000fe2000f8e0010 */
[----:B------:R-:W-:Y:S01]  /*6d40*/  ULDC UR4, c[0x0][0x618] ;  /* 0x0001860000047ab9 */ /* 0x000fe20000000800 */
[----:B------:R-:W-:Y:S02]  /*6d50*/  ISETP.NE.AND.EX P1, PT, RZ, UR7, PT, P1 ;  /* 0x00000007ff007c0c */ /* 0x000fe4000bf25310 */
[----:B------:R-:W-:Y:S02]  /*6d60*/  IMAD.IADD R5, R5, 0x1, R7 ;  /* 0x0000000105057824 */ /* 0x000fe400078e0207 */
[----:B-1----:R-:W-:-:S03]  /*6d70*/  IMAD.MOV R19, RZ, RZ, -R19 ;  /* 0x000000ffff137224 */ /* 0x002fc600078e0a13 */
[----:B------:R-:W-:Y:S01]  /*6d80*/  SHF.R.U64 R15, R4, UR4, R5 ;  /* 0x00000004040f7c19 */ /* 0x000fe20008001205 */
[----:B0-----:R-:W-:Y:S01]  /*6d90*/  IMAD R13, R6, R19, R13 ;  /* 0x00000013060d7224 */ /* 0x001fe200078e020d */
[----:B------:R-:W-:Y:S01]  /*6da0*/  SHF.R.U32.HI R4, RZ, UR4, R5 ;  /* 0x00000004ff047c19 */ /* 0x000fe20008011605 */
[----:B------:R-:W-:Y:S01]  /*6db0*/  ULDC UR4, c[0x0][0x608] ;  /* 0x0001820000047ab9 */ /* 0x000fe20000000800 */
[----:B---3--:R-:W-:Y:S02]  /*6dc0*/  IMAD.MOV R6, RZ, RZ, -R20 ;  /* 0x000000ffff067224 */ /* 0x008fe400078e0a14 */
[--C-:B------:R-:W-:Y:S02]  /*6dd0*/  SHF.R.U64 R20, R15, UR4, R4.reuse ;  /* 0x000000040f147c19 */ /* 0x100fe40008001204 */
[----:B------:R-:W-:Y:S01]  /*6de0*/  SHF.R.U32.HI R5, RZ, UR4, R4 ;  /* 0x00000004ff057c19 */ /* 0x000fe20008011604 */
[----:B------:R-:W-:Y:S01]  /*6df0*/  ULDC UR4, c[0x0][0x658] ;  /* 0x0001960000047ab9 */ /* 0x000fe20000000800 */
[----:B--2---:R-:W-:-:S02]  /*6e00*/  @P4 IMAD R13, R21, R6, R14 ;  /* 0x00000006150d4224 */ /* 0x004fc400078e020e */
[--C-:B------:R-:W-:Y:S02]  /*6e10*/  SHF.R.U64 R14, R20, UR4, R5.reuse ;  /* 0x00000004140e7c19 */ /* 0x100fe40008001205 */
[----:B------:R-:W-:-:S03]  /*6e20*/  SHF.R.U32.HI R19, RZ, UR4, R5 ;  /* 0x00000004ff137c19 */ /* 0x000fc60008011605 */
[----:B------:R-:W-:Y:S02]  /*6e30*/  IMAD.MOV.U32 R6, RZ, RZ, R14 ;  /* 0x000000ffff067224 */ /* 0x000fe400078e000e */
[----:B------:R-:W-:Y:S01]  /*6e40*/  IMAD.MOV.U32 R5, RZ, RZ, R19 ;  /* 0x000000ffff057224 */ /* 0x000fe200078e0013 */
[----:B------:R-:W-:Y:S06]  /*6e50*/  @!P1 BRA `(.L_x_167) ;  /* 0x00000000002c9947 */ /* 0x000fec0003800000 */
        /* <DEDUP_REMOVED lines=9> */
[----:B------:R-:W-:-:S04]  /*6ef0*/  IMAD.WIDE.U32.X R4, R19, UR7, R4, P3 ;  /* 0x0000000713047c25 */ /* 0x000fc800098e0404 */
[----:B------:R-:W-:-:S07]  /*6f00*/  IMAD.MOV.U32 R6, RZ, RZ, R4 ;  /* 0x000000ffff067224 */ /* 0x000fce00078e0004 */
.L_x_167:
[----:B------:R-:W-:Y:S01]  /*6f10*/  ULDC UR4, c[0x0][0x648] ;  /* 0x0001920000047ab9 */ /* 0x000fe20000000800 */
[----:B------:R-:W-:Y:S01]  /*6f20*/  LOP3.LUT R4, R20, UR16, RZ, 0xc0, !PT ;  /* 0x0000001014047c12 */ /* 0x000fe2000f8ec0ff */
[----:B------:R-:W-:Y:S01]  /*6f30*/  ULDC UR5, c[0x0][0x610] ;  /* 0x0001840000057ab9 */ /* 0x000fe20000000800 */
[----:B------:R-:W-:Y:S01]  /*6f40*/  SHF.R.U64 R5, R6, UR4, R5 ;  /* 0x0000000406057c19 */ /* 0x000fe20008001205 */
[----:B------:R-:W-:Y:S01]  /*6f50*/  ULDC UR4, c[0x0][0x638] ;  /* 0x00018e0000047ab9 */ /* 0x000fe20000000800 */
[----:B------:R-:W-:-:S03]  /*6f60*/  LOP3.LUT R15, R15, UR15, RZ, 0xc0, !PT ;  /* 0x0000000f0f0f7c12 */ /* 0x000fc6000f8ec0ff */
[----:B------:R-:W-:Y:S02]  /*6f70*/  IMAD.MOV R7, RZ, RZ, -R5 ;  /* 0x000000ffff077224 */ /* 0x000fe400078e0a05 */
[----:B------:R-:W-:Y:S02]  /*6f80*/  IMAD R4, R5, UR17, R4 ;  /* 0x0000001105047c24 */ /* 0x000fe4000f8e0204 */
[----:B------:R-:W-:Y:S01]  /*6f90*/  IMAD R14, R7, UR4, R14 ;  /* 0x00000004070e7c24 */ /* 0x000fe2000f8e020e */
[----:B------:R-:W-:Y:S01]  /*6fa0*/  ULDC UR4, c[0x0][0x600] ;  /* 0x0001800000047ab9 */ /* 0x000fe20000000800 */
[----:B------:R-:W-:Y:S02]  /*6fb0*/  IMAD R13, R4, UR5, R13 ;  /* 0x00000005040d7c24 */ /* 0x000fe4000f8e020d */
[----:B------:R-:W-:Y:S02]  /*6fc0*/  IMAD R14, R14, UR4, R15 ;  /* 0x000000040e0e7c24 */ /* 0x000fe4000f8e020f */
[----:B------:R-:W-:-:S03]  /*6fd0*/  IMAD.MOV.U32 R4, RZ, RZ, 0x1 ;  /* 0x00000001ff047424 */ /* 0x000fc600078e00ff */
[----:B------:R-:W-:Y:S02]  /*6fe0*/  SEL R19, R14, R13, !P4 ;  /* 0x0000000d0e137207 */ /* 0x000fe40006000000 */
[----:B------:R-:W-:-:S07]  /*6ff0*/  SEL R22, R13, R14, !P4 ;  /* 0x0000000e0d167207 */ /* 0x000fce0006000000 */
.L_x_165:
[----:B------:R-:W-:Y:S05]  /*7000*/  BSYNC B1 ;  /* 0x0000000000017941 */ /* 0x000fea0003800000 */
.L_x_164:
[----:B------:R-:W-:-:S13]  /*7010*/  LOP3.LUT P1, RZ, R4, 0xff, RZ, 0xc0, !PT ;  /* 0x000000ff04ff7812 */ /* 0x000fda000782c0ff */
[----:B------:R-:W-:Y:S05]  /*7020*/  @P1 BRA `(.L_x_168) ;  /* 0xfffffff400301947 */ /* 0x000fea000383ffff */
[----:B------:R-:W-:Y:S05]  /*7030*/  BSYNC B0 ;  /* 0x0000000000007941 */ /* 0x000fea0003800000 */
.L_x_156:
[----:B------:R-:W-:-:S03]  /*7040*/  UMOV UR4, 0xffffffff ;  /* 0xffffffff00047882 */ /* 0x000fc60000000000 */
[----:B------:R-:W-:Y:S05]  /*7050*/  BRA.DIV UR4, `(.L_x_169) ;  /* 0x0000000e04887947 */ /* 0x000fea000b800000 */
[----:B------:R-:W-:-:S13]  /*7060*/  ELECT P6, URZ, PT ;  /* 0x00000000003f782f */ /* 0x000fda00038c0000 */
.L_x_201:
[----:B------:R-:W-:Y:S04]  /*7070*/  BSSY B0, `(.L_x_170) ;  /* 0x00000bb000007945 */ /* 0x000fe80003800000 */
[----:B------:R-:W-:Y:S05]  /*7080*/  @!P6 BRA `(.L_x_171) ;  /* 0x0000000800e4e947 */ /* 0x000fea0003800000 */
[----:B------:R-:W-:-:S04]  /*7090*/  LOP3.LUT R23, R23, 0x2, RZ, 0xfc, !PT ;  /* 0x0000000217177812 */ /* 0x000fc800078efcff */
[----:B------:R-:W-:-:S13]  /*70a0*/  ISETP.NE.AND P0, PT, R23, 0x3, PT ;  /* 0x000000031700780c */ /* 0x000fda0003f05270 */
[----:B------:R-:W-:Y:S05]  /*70b0*/  @!P0 BRA `(.L_x_172) ;  /* 0x0000000000048947 */ /* 0x000fea0003800000 */
[----:B------:R-:W-:Y:S01]  /*70c0*/  BPT.TRAP 0x1 ;  /* 0x000000040000795c */ /* 0x000fe20000300000 */
.L_x_172:
[----:B------:R-:W0:Y:S01]  /*70d0*/  S2R R5, SR_CgaCtaId ;  /* 0x0000000000057919 */ /* 0x000e220000008800 */
[----:B------:R-:W-:Y:S02]  /*70e0*/  MOV R0, 0x400 ;  /* 0x0000040000007802 */ /* 0x000fe40000000f00 */
[----:B------:R-:W-:Y:S02]  /*70f0*/  SHF.L.U32 R2, R3, 0x1f, RZ ;  /* 0x0000001f03027819 */ /* 0x000fe400000006ff */
[----:B0-----:R-:W-:-:S05]  /*7100*/  LEA R5, R5, R0, 0x18 ;  /* 0x0000000005057211 */ /* 0x001fca00078ec0ff */
[----:B------:R-:W-:-:S04]  /*7110*/  VIADD R5, R5, 0xa0 ;  /* 0x000000a005057836 */ /* 0x000fc80000000000 */
[C---:B------:R-:W-:Y:S02]  /*7120*/  IMAD R7, R8.reuse, 0x8, R5 ;  /* 0x0000000808077824 */ /* 0x040fe400078e0205 */
[----:B------:R-:W-:Y:S02]  /*7130*/  VIADD R8, R8, 0x1 ;  /* 0x0000000108087836 */ /* 0x000fe40000000000 */
[----:B------:R-:W0:Y:S03]  /*7140*/  SYNCS.PHASECHK.TRANS64.TRYWAIT P0, [R7+URZ], R2 ;  /* 0x00000002070075a7 */ /* 0x000e26000800017f */
[----:B------:R-:W-:-:S04]  /*7150*/  ISETP.NE.AND P1, PT, R8, 0x14, PT ;  /* 0x000000140800780c */ /* 0x000fc80003f25270 */
[----:B------:R-:W-:Y:S02]  /*7160*/  SEL R0, RZ, 0x1, P1 ;  /* 0x00000001ff007807 */ /* 0x000fe40000800000 */
[----:B------:R-:W-:Y:S02]  /*7170*/  SEL R8, R8, RZ, P1 ;  /* 0x000000ff08087207 */ /* 0x000fe40000800000 */
[----:B------:R-:W-:-:S03]  /*7180*/  LOP3.LUT R9, R3, R0, RZ, 0x3c, !PT ;  /* 0x0000000003097212 */ /* 0x000fc600078e3cff */
[----:B------:R-:W-:Y:S01]  /*7190*/  IMAD R6, R8, 0x8, R5 ;  /* 0x0000000808067824 */ /* 0x000fe200078e0205 */
[----:B------:R-:W-:Y:S01]  /*71a0*/  SHF.L.U32 R3, R9, 0x1f, RZ ;  /* 0x0000001f09037819 */ /* 0x000fe200000006ff */
[----:B0-----:R-:W-:Y:S06]  /*71b0*/  @!P0 BRA `(.L_x_173) ;  /* 0x0000000c00508947 */ /* 0x001fec0003800000 */
.L_x_202:
[----:B------:R-:W1:Y:S01]  /*71c0*/  SYNCS.PHASECHK.TRANS64.TRYWAIT P0, [R6+URZ], R3 ;  /* 0x00000003060075a7 */ /* 0x000e62000800017f */
[----:B------:R-:W-:-:S05]  /*71d0*/  VIADD R0, R8, 0x1 ;  /* 0x0000000108007836 */ /* 0x000fca0000000000 */
[----:B------:R-:W-:-:S04]  /*71e0*/  ISETP.NE.AND P1, PT, R0, 0x14, PT ;  /* 0x000000140000780c */ /* 0x000fc80003f25270 */
[----:B0-----:R-:W-:Y:S02]  /*71f0*/  SEL R2, RZ, 0x1, P1 ;  /* 0x00000001ff027807 */ /* 0x001fe40000800000 */
[----:B------:R-:W-:Y:S02]  /*7200*/  SEL R0, R0, RZ, P1 ;  /* 0x000000ff00007207 */ /* 0x000fe40000800000 */
[----:B------:R-:W-:-:S03]  /*7210*/  LOP3.LUT R9, R9, R2, RZ, 0x3c, !PT ;  /* 0x0000000209097212 */ /* 0x000fc600078e3cff */
[----:B------:R-:W-:Y:S01]  /*7220*/  IMAD R7, R0, 0x8, R5 ;  /* 0x0000000800077824 */ /* 0x000fe200078e0205 */
[----:B------:R-:W-:Y:S01]  /*7230*/  SHF.L.U32 R4, R9, 0x1f, RZ ;  /* 0x0000001f09047819 */ /* 0x000fe200000006ff */
[----:B-1----:R-:W-:Y:S06]  /*7240*/  @!P0 BRA `(.L_x_174) ;  /* 0x0000000c00408947 */ /* 0x002fec0003800000 */
.L_x_203:
[----:B------:R-:W1:Y:S01]  /*7250*/  SYNCS.PHASECHK.TRANS64.TRYWAIT P0, [R7+URZ], R4 ;  /* 0x00000004070075a7 */ /* 0x000e62000800017f */
[----:B------:R-:W-:-:S05]  /*7260*/  VIADD R0, R0, 0x1 ;  /* 0x0000000100007836 */ /* 0x000fca0000000000 */
[----:B------:R-:W-:-:S04]  /*7270*/  ISETP.NE.AND P1, PT, R0, 0x14, PT ;  /* 0x000000140000780c */ /* 0x000fc80003f25270 */
[----:B------:R-:W-:Y:S02]  /*7280*/  SEL R2, RZ, 0x1, P1 ;  /* 0x00000001ff027807 */ /* 0x000fe40000800000 */
[----:B------:R-:W-:Y:S02]  /*7290*/  SEL R0, R0, RZ, P1 ;  /* 0x000000ff00007207 */ /* 0x000fe40000800000 */
[----:B------:R-:W-:-:S03]  /*72a0*/  LOP3.LUT R9, R9, R2, RZ, 0x3c, !PT ;  /* 0x0000000209097212 */ /* 0x000fc600078e3cff */
[----:B0-----:R-:W-:Y:S01]  /*72b0*/  IMAD R6, R0, 0x8, R5 ;  /* 0x0000000800067824 */ /* 0x001fe200078e0205 */
[----:B------:R-:W-:Y:S01]  /*72c0*/  SHF.L.U32 R3, R9, 0x1f, RZ ;  /* 0x0000001f09037819 */ /* 0x000fe200000006ff */
[----:B-1----:R-:W-:Y:S06]  /*72d0*/  @!P0 BRA `(.L_x_175) ;  /* 0x0000000c00308947 */ /* 0x002fec0003800000 */
.L_x_204:
        /* <DEDUP_REMOVED lines=9> */
.L_x_205:
        /* <DEDUP_REMOVED lines=9> */
.L_x_206:
        /* <DEDUP_REMOVED lines=9> */
.L_x_207:
        /* <DEDUP_REMOVED lines=9> */
.L_x_208:
        /* <DEDUP_REMOVED lines=9> */
.L_x_209:
        /* <DEDUP_REMOVED lines=9> */
.L_x_210:
        /* <DEDUP_REMOVED lines=9> */
.L_x_211:
        /* <DEDUP_REMOVED lines=9> */
.L_x_212:
        /* <DEDUP_REMOVED lines=9> */
.L_x_213:
        /* <DEDUP_REMOVED lines=9> */
.L_x_214:
        /* <DEDUP_REMOVED lines=9> */
.L_x_215:
        /* <DEDUP_REMOVED lines=9> */
.L_x_216:
        /* <DEDUP_REMOVED lines=9> */
.L_x_217:
        /* <DEDUP_REMOVED lines=9> */
.L_x_218:
        /* <DEDUP_REMOVED lines=9> */
.L_x_219:
[----:B------:R-:W1:Y:S01]  /*7b50*/  SYNCS.PHASECHK.TRANS64.TRYWAIT P0, [R7+URZ], R4 ;  /* 0x00000004070075a7 */ /* 0x000e62000800017f */
[----:B------:R-:W-:-:S05]  /*7b60*/  VIADD R0, R0, 0x1 ;  /* 0x0000000100007836 */ /* 0x000fca0000000000 */
[----:B------:R-:W-:-:S04]  /*7b70*/  ISETP.NE.AND P1, PT, R0, 0x14, PT ;  /* 0x000000140000780c */ /* 0x000fc80003f25270 */
[----:B------:R-:W-:Y:S02]  /*7b80*/  SEL R2, RZ, 0x1, P1 ;  /* 0x00000001ff027807 */ /* 0x000fe40000800000 */
[----:B------:R-:W-:Y:S02]  /*7b90*/  SEL R0, R0, RZ, P1 ;  /* 0x000000ff00007207 */ /* 0x000fe40000800000 */
[----:B------:R-:W-:Y:S01]  /*7ba0*/  LOP3.LUT R2, R9, R2, RZ, 0x3c, !PT ;  /* 0x0000000209027212 */ /* 0x000fe200078e3cff */
[----:B-1----:R-:W-:Y:S06]  /*7bb0*/  @!P0 BRA `(.L_x_191) ;  /* 0x0000000800388947 */ /* 0x002fec0003800000 */
.L_x_220:
[----:B------:R-:W-:Y:S01]  /*7bc0*/  IMAD R5, R0, 0x8, R5 ;  /* 0x0000000800057824 */ /* 0x000fe200078e0205 */
[----:B------:R-:W-:-:S07]  /*7bd0*/  SHF.L.U32 R0, R2, 0x1f, RZ ;  /* 0x0000001f02007819 */ /* 0x000fce00000006ff */
.L_x_192:
[----:B--2---:R2:W3:Y:S02]  /*7be0*/  SYNCS.PHASECHK.TRANS64.TRYWAIT P0, [R5+URZ], R0 ;  /* 0x00000000050075a7 */ /* 0x0044e4000800017f */
[----:B---3--:R-:W-:Y:S05]  /*7bf0*/  @!P0 NANOSLEEP.SYNCS 0x989680 ;  /* 0x009896800000895d */ /* 0x008fea0003900000 */
[----:B------:R-:W3:Y:S02]  /*7c00*/  @!P0 SYNCS.PHASECHK.TRANS64 P0, [R5+URZ], R0 ;  /* 0x00000000050085a7 */ /* 0x000ee4000800007f */
[----:B---3--:R-:W-:Y:S05]  /*7c10*/  @!P0 BRA `(.L_x_192) ;  /* 0xfffffffc00f08947 */ /* 0x008fea000383ffff */
.L_x_171:
[----:B------:R-:W-:Y:S05]  /*7c20*/  BSYNC B0 ;  /* 0x0000000000007941 */ /* 0x000fea0003800000 */
.L_x_170:
[----:B------:R-:W-:Y:S05]  /*7c30*/  EXIT ;  /* 0x000000000000794d */ /* 0x000fea0003800000 */
.L_x_20:
[----:B-1----:R-:W-:-:S04]  /*7c40*/  IMAD.U32 R3, RZ, RZ, UR45 ;  /* 0x0000002dff037e24 */ /* 0x002fc8000f8e00ff */
[----:B------:R1:W2:Y:S03]  /*7c50*/  SYNCS.PHASECHK.TRANS64.TRYWAIT P0, [R3+URZ+-0x8], R0 ;  /* 0xfffff800030075a7 */ /* 0x0002a6000800017f */
[----:B--2---:R-:W-:Y:S05]  /*7c60*/  @!P0 NANOSLEEP.SYNCS 0x989680 ;  /* 0x009896800000895d */ /* 0x004fea0003900000 */
[----:B------:R-:W2:Y:S02]  /*7c70*/  @!P0 SYNCS.PHASECHK.TRANS64 P0, [R3+URZ+-0x8], R0 ;  /* 0xfffff800030085a7 */ /* 0x000ea4000800007f */
[----:B--2---:R-:W-:Y:S05]  /*7c80*/  @!P0 BRA `(.L_x_20) ;  /* 0xfffffffc00ec8947 */ /* 0x004fea000383ffff */
[----:B------:R-:W-:Y:S05]  /*7c90*/  BRA `(.L_x_193) ;  /* 0xffffff9c00507947 */ /* 0x000fea000383ffff */
.L_x_25:
[----:B--2---:R2:W3:Y:S02]  /*7ca0*/  SYNCS.PHASECHK.TRANS64.TRYWAIT P1, [R3+URZ], R0 ;  /* 0x00000000030075a7 */ /* 0x0044e4000802017f */
[----:B---3--:R-:W-:Y:S05]  /*7cb0*/  @!P1 NANOSLEEP.SYNCS 0x989680 ;  /* 0x009896800000995d */ /* 0x008fea0003900000 */
[----:B------:R-:W3:Y:S02]  /*7cc0*/  @!P1 SYNCS.PHASECHK.TRANS64 P1, [R3+URZ], R0 ;  /* 0x00000000030095a7 */ /* 0x000ee4000802007f */
[----:B---3--:R-:W-:Y:S05]  /*7cd0*/  @!P1 BRA `(.L_x_25) ;  /* 0xfffffffc00f09947 */ /* 0x008fea000383ffff */
[----:B------:R-:W-:Y:S05]  /*7ce0*/  BRA `(.L_x_24) ;  /* 0xffffff9c00c07947 */ /* 0x000fea000383ffff */
.L_x_30:
[----:B--2---:R-:W-:-:S04]  /*7cf0*/  IMAD.U32 R5, RZ, RZ, UR4 ;  /* 0x00000004ff057e24 */ /* 0x004fc8000f8e00ff */
[----:B------:R2:W3:Y:S03]  /*7d00*/  SYNCS.PHASECHK.TRANS64.TRYWAIT P1, [R5+URZ], R4 ;  /* 0x00000004050075a7 */ /* 0x0004e6000802017f */
[----:B---3--:R-:W-:Y:S05]  /*7d10*/  @!P1 NANOSLEEP.SYNCS 0x989680 ;  /* 0x009896800000995d */ /* 0x008fea0003900000 */
[----:B------:R-:W3:Y:S02]  /*7d20*/  @!P1 SYNCS.PHASECHK.TRANS64 P1, [R5+URZ], R4 ;  /* 0x00000004050095a7 */ /* 0x000ee4000802007f */
[----:B---3--:R-:W-:Y:S05]  /*7d30*/  @!P1 BRA `(.L_x_30) ;  /* 0xfffffffc00ec9947 */ /* 0x008fea000383ffff */
[----:B------:R-:W-:Y:S05]  /*7d40*/  BRA `(.L_x_29) ;  /* 0xffffffa400607947 */ /* 0x000fea000383ffff */
.L_x_36:
[----:B0-----:R-:W-:-:S04]  /*7d50*/  IMAD.U32 R3, RZ, RZ, UR45 ;  /* 0x0000002dff037e24 */ /* 0x001fc8000f8e00ff */
[----:B------:R0:W1:Y:S03]  /*7d60*/  SYNCS.PHASECHK.TRANS64.TRYWAIT P0, [R3+URZ+0x8], R0 ;  /* 0x00000800030075a7 */ /* 0x000066000800017f */
[----:B-1----:R-:W-:Y:S05]  /*7d70*/  @!P0 NANOSLEEP.SYNCS 0x989680 ;  /* 0x009896800000895d */ /* 0x002fea0003900000 */
[----:B------:R-:W1:Y:S02]  /*7d80*/  @!P0 SYNCS.PHASECHK.TRANS64 P0, [R3+URZ+0x8], R0 ;  /* 0x00000800030085a7 */ /* 0x000e64000800007f */
[----:B-1----:R-:W-:Y:S05]  /*7d90*/  @!P0 BRA `(.L_x_36) ;  /* 0xfffffffc00ec8947 */ /* 0x002fea000383ffff */
[----:B------:R-:W-:Y:S05]  /*7da0*/  BRA `(.L_x_194) ;  /* 0xffffffac00907947 */ /* 0x000fea000383ffff */
.L_x_157:
[----:B------:R-:W-:Y:S01]  /*7db0*/  BSSY B1, `(.L_x_195) ;  /* 0x0000006000017945 */ /* 0x000fe20003800000 */
[----:B------:R-:W-:-:S07]  /*7dc0*/  IMAD.MOV.U32 R15, RZ, RZ, -0x1 ;  /* 0xffffffffff0f7424 */ /* 0x000fce00078e00ff */
[----:B-----5:R-:W-:Y:S05]  /*7dd0*/  WARPSYNC.COLLECTIVE R15, `(.L_x_196) ;  /* 0x000000000f0c7348 */ /* 0x020fea0003c00000 */
[----:B------:R-:W-:Y:S02]  /*7de0*/  ELECT P6, UR62, PT ;  /* 0x00000000003e782f */ /* 0x000fe400038c0000 */
[----:B------:R-:W-:Y:S01]  /*7df0*/  MOV R14, UR62 ;  /* 0x0000003e000e7c02 */ /* 0x000fe20008000f00 */
[----:B-----5:R-:W-:Y:S10]  /*7e00*/  ENDCOLLECTIVE ;  /* 0x000000000000791b */ /* 0x020ff40003800000 */
.L_x_196:
[----:B------:R-:W-:Y:S05]  /*7e10*/  BSYNC B1 ;  /* 0x0000000000017941 */ /* 0x000fea0003800000 */
.L_x_195:
[----:B------:R-:W-:Y:S05]  /*7e20*/  BRA `(.L_x_197) ;  /* 0xffffffe400bc7947 */ /* 0x000fea000383ffff */
.L_x_160:
[----:B-1----:R1:W2:Y:S02]  /*7e30*/  SYNCS.PHASECHK.TRANS64.TRYWAIT P1, [R13+URZ+0xa0], R6 ;  /* 0x0000a0060d0075a7 */ /* 0x0022a4000802017f */
[----:B--2---:R-:W-:Y:S05]  /*7e40*/  @!P1 NANOSLEEP.SYNCS 0x989680 ;  /* 0x009896800000995d */ /* 0x004fea0003900000 */
[----:B------:R-:W2:Y:S02]  /*7e50*/  @!P1 SYNCS.PHASECHK.TRANS64 P1, [R13+URZ+0xa0], R6 ;  /* 0x0000a0060d0095a7 */ /* 0x000ea4000802007f */
[----:B--2---:R-:W-:Y:S05]  /*7e60*/  @!P1 BRA `(.L_x_160) ;  /* 0xfffffffc00f09947 */ /* 0x004fea000383ffff */
[----:B------:R-:W-:Y:S05]  /*7e70*/  BRA `(.L_x_198) ;  /* 0xffffffe400f47947 */ /* 0x000fea000383ffff */
.L_x_169:
[----:B------:R-:W-:Y:S01]  /*7e80*/  BSSY B0, `(.L_x_199) ;  /* 0x0000006000007945 */ /* 0x000fe20003800000 */
[----:B------:R-:W-:-:S07]  /*7e90*/  IMAD.MOV.U32 R15, RZ, RZ, -0x1 ;  /* 0xffffffffff0f7424 */ /* 0x000fce00078e00ff */
[----:B-----5:R-:W-:Y:S05]  /*7ea0*/  WARPSYNC.COLLECTIVE R15, `(.L_x_200) ;  /* 0x000000000f0c7348 */ /* 0x020fea0003c00000 */
[----:B------:R-:W-:Y:S02]  /*7eb0*/  ELECT P6, UR62, PT ;  /* 0x00000000003e782f */ /* 0x000fe400038c0000 */
[----:B------:R-:W-:Y:S01]  /*7ec0*/  MOV R14, UR62 ;  /* 0x0000003e000e7c02 */ /* 0x000fe20008000f00 */
[----:B-----5:R-:W-:Y:S10]  /*7ed0*/  ENDCOLLECTIVE ;  /* 0x000000000000791b */ /* 0x020ff40003800000 */
.L_x_200:
[----:B------:R-:W-:Y:S05]  /*7ee0*/  BSYNC B0 ;  /* 0x0000000000007941 */ /* 0x000fea0003800000 */
.L_x_199:
[----:B------:R-:W-:Y:S05]  /*7ef0*/  BRA `(.L_x_201) ;  /* 0xfffffff0005c7947 */ /* 0x000fea000383ffff */
.L_x_173:
[----:B0-----:R0:W1:Y:S02]  /*7f00*/  SYNCS.PHASECHK.TRANS64.TRYWAIT P0, [R7+URZ], R2 ;  /* 0x00000002070075a7 */ /* 0x001064000800017f */
[----:B-1----:R-:W-:Y:S05]  /*7f10*/  @!P0 NANOSLEEP.SYNCS 0x989680 ;  /* 0x009896800000895d */ /* 0x002fea0003900000 */
[----:B------:R-:W1:Y:S02]  /*7f20*/  @!P0 SYNCS.PHASECHK.TRANS64 P0, [R7+URZ], R2 ;  /* 0x00000002070085a7 */ /* 0x000e64000800007f */
[----:B-1----:R-:W-:Y:S05]  /*7f30*/  @!P0 BRA `(.L_x_173) ;  /* 0xfffffffc00f08947 */ /* 0x002fea000383ffff */
[----:B------:R-:W-:Y:S05]  /*7f40*/  BRA `(.L_x_202) ;  /* 0xfffffff0009c7947 */ /* 0x000fea000383ffff */
.L_x_174:
[----:B0-----:R0:W1:Y:S02]  /*7f50*/  SYNCS.PHASECHK.TRANS64.TRYWAIT P0, [R6+URZ], R3 ;  /* 0x00000003060075a7 */ /* 0x001064000800017f */
[----:B-1----:R-:W-:Y:S05]  /*7f60*/  @!P0 NANOSLEEP.SYNCS 0x989680 ;  /* 0x009896800000895d */ /* 0x002fea0003900000 */
[----:B------:R-:W1:Y:S02]  /*7f70*/  @!P0 SYNCS.PHASECHK.TRANS64 P0, [R6+URZ], R3 ;  /* 0x00000003060085a7 */ /* 0x000e64000800007f */
[----:B-1----:R-:W-:Y:S05]  /*7f80*/  @!P0 BRA `(.L_x_174) ;  /* 0xfffffffc00f08947 */ /* 0x002fea000383ffff */
[----:B------:R-:W-:Y:S05]  /*7f90*/  BRA `(.L_x_203) ;  /* 0xfffffff000ac7947 */ /* 0x000fea000383ffff */
.L_x_175:
[----:B0-----:R0:W1:Y:S02]  /*7fa0*/  SYNCS.PHASECHK.TRANS64.TRYWAIT P0, [R7+URZ], R4 ;  /* 0x00000004070075a7 */ /* 0x001064000800017f */
[----:B-1----:R-:W-:Y:S05]  /*7fb0*/  @!P0 NANOSLEEP.SYNCS 0x989680 ;  /* 0x009896800000895d */ /* 0x002fea0003900000 */
[----:B------:R-:W1:Y:S02]  /*7fc0*/  @!P0 SYNCS.PHASECHK.TRANS64 P0, [R7+URZ], R4 ;  /* 0x00000004070085a7 */ /* 0x000e64000800007f */
[----:B-1----:R-:W-:Y:S05]  /*7fd0*/  @!P0 BRA `(.L_x_175) ;  /* 0xfffffffc00f08947 */ /* 0x002fea000383ffff */
[----:B------:R-:W-:Y:S05]  /*7fe0*/  BRA `(.L_x_204) ;  /* 0xfffffff000bc7947 */ /* 0x000fea000383ffff */
.L_x_176:
[----:B0-----:R0:W1:Y:S02]  /*7ff0*/  SYNCS.PHASECHK.TRANS64.TRYWAIT P0, [R6+URZ], R3 ;  /* 0x00000003060075a7 */ /* 0x001064000800017f */
[----:B-1----:R-:W-:Y:S05]  /*8000*/  @!P0 NANOSLEEP.SYNCS 0x989680 ;  /* 0x009896800000895d */ /* 0x002fea0003900000 */
[----:B------:R-:W1:Y:S02]  /*8010*/  @!P0 SYNCS.PHASECHK.TRANS64 P0, [R6+URZ], R3 ;  /* 0x00000003060085a7 */ /* 0x000e64000800007f */
[----:B-1----:R-:W-:Y:S05]  /*8020*/  @!P0 BRA `(.L_x_176) ;  /* 0xfffffffc00f08947 */ /* 0x002fea000383ffff */
[----:B------:R-:W-:Y:S05]  /*8030*/  BRA `(.L_x_205) ;  /* 0xfffffff000cc7947 */ /* 0x000fea000383ffff */
.L_x_177:
[----:B0-----:R0:W1:Y:S02]  /*8040*/  SYNCS.PHASECHK.TRANS64.TRYWAIT P0, [R7+URZ], R4 ;  /* 0x00000004070075a7 */ /* 0x001064000800017f */
[----:B-1----:R-:W-:Y:S05]  /*8050*/  @!P0 NANOSLEEP.SYNCS 0x989680 ;  /* 0x009896800000895d */ /* 0x002fea0003900000 */
[----:B------:R-:W1:Y:S02]  /*8060*/  @!P0 SYNCS.PHASECHK.TRANS64 P0, [R7+URZ], R4 ;  /* 0x00000004070085a7 */ /* 0x000e64000800007f */
[----:B-1----:R-:W-:Y:S05]  /*8070*/  @!P0 BRA `(.L_x_177) ;  /* 0xfffffffc00f08947 */ /* 0x002fea000383ffff */
[----:B------:R-:W-:Y:S05]  /*8080*/  BRA `(.L_x_206) ;  /* 0xfffffff000dc7947 */ /* 0x000fea000383ffff */
.L_x_178:
[----:B0-----:R0:W1:Y:S02]  /*8090*/  SYNCS.PHASECHK.TRANS64.TRYWAIT P0, [R6+URZ], R3 ;  /* 0x00000003060075a7 */ /* 0x001064000800017f */
[----:B-1----:R-:W-:Y:S05]  /*80a0*/  @!P0 NANOSLEEP.SYNCS 0x989680 ;  /* 0x009896800000895d */ /* 0x002fea0003900000 */
[----:B------:R-:W1:Y:S02]  /*80b0*/  @!P0 SYNCS.PHASECHK.TRANS64 P0, [R6+URZ], R3 ;  /* 0x00000003060085a7 */ /* 0x000e64000800007f */
[----:B-1----:R-:W-:Y:S05]  /*80c0*/  @!P0 BRA `(.L_x_178) ;  /* 0xfffffffc00f08947 */ /* 0x002fea000383ffff */
[----:B------:R-:W-:Y:S05]  /*80d0*/  BRA `(.L_x_207) ;  /* 0xfffffff000ec7947 */ /* 0x000fea000383ffff */
.L_x_179:
[----:B0-----:R0:W1:Y:S02]  /*80e0*/  SYNCS.PHASECHK.TRANS64.TRYWAIT P0, [R7+URZ], R4 ;  /* 0x00000004070075a7 */ /* 0x001064000800017f */
[----:B-1----:R-:W-:Y:S05]  /*80f0*/  @!P0 NANOSLEEP.SYNCS 0x989680 ;  /* 0x009896800000895d */ /* 0x002fea0003900000 */
[----:B------:R-:W1:Y:S02]  /*8100*/  @!P0 SYNCS.PHASECHK.TRANS64 P0, [R7+URZ], R4 ;  /* 0x00000004070085a7 */ /* 0x000e64000800007f */
[----:B-1----:R-:W-:Y:S05]  /*8110*/  @!P0 BRA `(.L_x_179) ;  /* 0xfffffffc00f08947 */ /* 0x002fea000383ffff */
[----:B------:R-:W-:Y:S05]  /*8120*/  BRA `(.L_x_208) ;  /* 0xfffffff000fc7947 */ /* 0x000fea000383ffff */
.L_x_180:
[----:B0-----:R0:W1:Y:S02]  /*8130*/  SYNCS.PHASECHK.TRANS64.TRYWAIT P0, [R6+URZ], R3 ;  /* 0x00000003060075a7 */ /* 0x001064000800017f */
[----:B-1----:R-:W-:Y:S05]  /*8140*/  @!P0 NANOSLEEP.SYNCS 0x989680 ;  /* 0x009896800000895d */ /* 0x002fea0003900000 */
[----:B------:R-:W1:Y:S02]  /*8150*/  @!P0 SYNCS.PHASECHK.TRANS64 P0, [R6+URZ], R3 ;  /* 0x00000003060085a7 */ /* 0x000e64000800007f */
[----:B-1----:R-:W-:Y:S05]  /*8160*/  @!P0 BRA `(.L_x_180) ;  /* 0xfffffffc00f08947 */ /* 0x002fea000383ffff */
[----:B------:R-:W-:Y:S05]  /*8170*/  BRA `(.L_x_209) ;  /* 0xfffffff4000c7947 */ /* 0x000fea000383ffff */
.L_x_181:
[----:B0-----:R0:W1:Y:S02]  /*8180*/  SYNCS.PHASECHK.TRANS64.TRYWAIT P0, [R7+URZ], R4 ;  /* 0x00000004070075a7 */ /* 0x001064000800017f */
[----:B-1----:R-:W-:Y:S05]  /*8190*/  @!P0 NANOSLEEP.SYNCS 0x989680 ;  /* 0x009896800000895d */ /* 0x002fea0003900000 */
[----:B------:R-:W1:Y:S02]  /*81a0*/  @!P0 SYNCS.PHASECHK.TRANS64 P0, [R7+URZ], R4 ;  /* 0x00000004070085a7 */ /* 0x000e64000800007f */
[----:B-1----:R-:W-:Y:S05]  /*81b0*/  @!P0 BRA `(.L_x_181) ;  /* 0xfffffffc00f08947 */ /* 0x002fea000383ffff */
[----:B------:R-:W-:Y:S05]  /*81c0*/  BRA `(.L_x_210) ;  /* 0xfffffff4001c7947 */ /* 0x000fea000383ffff */
.L_x_182:
[----:B0-----:R0:W1:Y:S02]  /*81d0*/  SYNCS.PHASECHK.TRANS64.TRYWAIT P0, [R6+URZ], R3 ;  /* 0x00000003060075a7 */ /* 0x001064000800017f */
[----:B-1----:R-:W-:Y:S05]  /*81e0*/  @!P0 NANOSLEEP.SYNCS 0x989680 ;  /* 0x009896800000895d */ /* 0x002fea0003900000 */
[----:B------:R-:W1:Y:S02]  /*81f0*/  @!P0 SYNCS.PHASECHK.TRANS64 P0, [R6+URZ], R3 ;  /* 0x00000003060085a7 */ /* 0x000e64000800007f */
[----:B-1----:R-:W-:Y:S05]  /*8200*/  @!P0 BRA `(.L_x_182) ;  /* 0xfffffffc00f08947 */ /* 0x002fea000383ffff */
[----:B------:R-:W-:Y:S05]  /*8210*/  BRA `(.L_x_211) ;  /* 0xfffffff4002c7947 */ /* 0x000fea000383ffff */
.L_x_183:
[----:B0-----:R0:W1:Y:S02]  /*8220*/  SYNCS.PHASECHK.TRANS64.TRYWAIT P0, [R7+URZ], R4 ;  /* 0x00000004070075a7 */ /* 0x001064000800017f */
[----:B-1----:R-:W-:Y:S05]  /*8230*/  @!P0 NANOSLEEP.SYNCS 0x989680 ;  /* 0x009896800000895d */ /* 0x002fea0003900000 */
[----:B------:R-:W1:Y:S02]  /*8240*/  @!P0 SYNCS.PHASECHK.TRANS64 P0, [R7+URZ], R4 ;  /* 0x00000004070085a7 */ /* 0x000e64000800007f */
[----:B-1----:R-:W-:Y:S05]  /*8250*/  @!P0 BRA `(.L_x_183) ;  /* 0xfffffffc00f08947 */ /* 0x002fea000383ffff */
[----:B------:R-:W-:Y:S05]  /*8260*/  BRA `(.L_x_212) ;  /* 0xfffffff4003c7947 */ /* 0x000fea000383ffff */
.L_x_184:
[----:B0-----:R0:W1:Y:S02]  /*8270*/  SYNCS.PHASECHK.TRANS64.TRYWAIT P0, [R6+URZ], R3 ;  /* 0x00000003060075a7 */ /* 0x001064000800017f */
[----:B-1----:R-:W-:Y:S05]  /*8280*/  @!P0 NANOSLEEP.SYNCS 0x989680 ;  /* 0x009896800000895d */ /* 0x002fea0003900000 */
[----:B------:R-:W1:Y:S02]  /*8290*/  @!P0 SYNCS.PHASECHK.TRANS64 P0, [R6+URZ], R3 ;  /* 0x00000003060085a7 */ /* 0x000e64000800007f */
[----:B-1----:R-:W-:Y:S05]  /*82a0*/  @!P0 BRA `(.L_x_184) ;  /* 0xfffffffc00f08947 */ /* 0x002fea000383ffff */
[----:B------:R-:W-:Y:S05]  /*82b0*/  BRA `(.L_x_213) ;  /* 0xfffffff4004c7947 */ /* 0x000fea000383ffff */
.L_x_185:
[----:B0-----:R0:W1:Y:S02]  /*82c0*/  SYNCS.PHASECHK.TRANS64.TRYWAIT P0, [R7+URZ], R4 ;  /* 0x00000004070075a7 */ /* 0x001064000800017f */
[----:B-1----:R-:W-:Y:S05]  /*82d0*/  @!P0 NANOSLEEP.SYNCS 0x989680 ;  /* 0x009896800000895d */ /* 0x002fea0003900000 */
[----:B------:R-:W1:Y:S02]  /*82e0*/  @!P0 SYNCS.PHASECHK.TRANS64 P0, [R7+URZ], R4 ;  /* 0x00000004070085a7 */ /* 0x000e64000800007f */
[----:B-1----:R-:W-:Y:S05]  /*82f0*/  @!P0 BRA `(.L_x_185) ;  /* 0xfffffffc00f08947 */ /* 0x002fea000383ffff */
[----:B------:R-:W-:Y:S05]  /*8300*/  BRA `(.L_x_214) ;  /* 0xfffffff4005c7947 */ /* 0x000fea000383ffff */
.L_x_186:
[----:B0-----:R0:W1:Y:S02]  /*8310*/  SYNCS.PHASECHK.TRANS64.TRYWAIT P0, [R6+URZ], R3 ;  /* 0x00000003060075a7 */ /* 0x001064000800017f */
[----:B-1----:R-:W-:Y:S05]  /*8320*/  @!P0 NANOSLEEP.SYNCS 0x989680 ;  /* 0x009896800000895d */ /* 0x002fea0003900000 */
[----:B------:R-:W1:Y:S02]  /*8330*/  @!P0 SYNCS.PHASECHK.TRANS64 P0, [R6+URZ], R3 ;  /* 0x00000003060085a7 */ /* 0x000e64000800007f */
[----:B-1----:R-:W-:Y:S05]  /*8340*/  @!P0 BRA `(.L_x_186) ;  /* 0xfffffffc00f08947 */ /* 0x002fea000383ffff */
[----:B------:R-:W-:Y:S05]  /*8350*/  BRA `(.L_x_215) ;  /* 0xfffffff4006c7947 */ /* 0x000fea000383ffff */
.L_x_187:
[----:B0-----:R0:W1:Y:S02]  /*8360*/  SYNCS.PHASECHK.TRANS64.TRYWAIT P0, [R7+URZ], R4 ;  /* 0x00000004070075a7 */ /* 0x001064000800017f */
[----:B-1----:R-:W-:Y:S05]  /*8370*/  @!P0 NANOSLEEP.SYNCS 0x989680 ;  /* 0x009896800000895d */ /* 0x002fea0003900000 */
[----:B------:R-:W1:Y:S02]  /*8380*/  @!P0 SYNCS.PHASECHK.TRANS64 P0, [R7+URZ], R4 ;  /* 0x00000004070085a7 */ /* 0x000e64000800007f */
[----:B-1----:R-:W-:Y:S05]  /*8390*/  @!P0 BRA `(.L_x_187) ;  /* 0xfffffffc00f08947 */ /* 0x002fea000383ffff */
[----:B------:R-:W-:Y:S05]  /*83a0*/  BRA `(.L_x_216) ;  /* 0xfffffff4007c7947 */ /* 0x000fea000383ffff */
.L_x_188:
[----:B0-----:R0:W1:Y:S02]  /*83b0*/  SYNCS.PHASECHK.TRANS64.TRYWAIT P0, [R6+URZ], R3 ;  /* 0x00000003060075a7 */ /* 0x001064000800017f */
[----:B-1----:R-:W-:Y:S05]  /*83c0*/  @!P0 NANOSLEEP.SYNCS 0x989680 ;  /* 0x009896800000895d */ /* 0x002fea0003900000 */
[----:B------:R-:W1:Y:S02]  /*83d0*/  @!P0 SYNCS.PHASECHK.TRANS64 P0, [R6+URZ], R3 ;  /* 0x00000003060085a7 */ /* 0x000e64000800007f */
[----:B-1----:R-:W-:Y:S05]  /*83e0*/  @!P0 BRA `(.L_x_188) ;  /* 0xfffffffc00f08947 */ /* 0x002fea000383ffff */
[----:B------:R-:W-:Y:S05]  /*83f0*/  BRA `(.L_x_217) ;  /* 0xfffffff4008c7947 */ /* 0x000fea000383ffff */
.L_x_189:
[----:B0-----:R0:W1:Y:S02]  /*8400*/  SYNCS.PHASECHK.TRANS64.TRYWAIT P0, [R7+URZ], R4 ;  /* 0x00000004070075a7 */ /* 0x001064000800017f */
[----:B-1----:R-:W-:Y:S05]  /*8410*/  @!P0 NANOSLEEP.SYNCS 0x989680 ;  /* 0x009896800000895d */ /* 0x002fea0003900000 */
[----:B------:R-:W1:Y:S02]  /*8420*/  @!P0 SYNCS.PHASECHK.TRANS64 P0, [R7+URZ], R4 ;  /* 0x00000004070085a7 */ /* 0x000e64000800007f */
[----:B-1----:R-:W-:Y:S05]  /*8430*/  @!P0 BRA `(.L_x_189) ;  /* 0xfffffffc00f08947 */ /* 0x002fea000383ffff */
[----:B------:R-:W-:Y:S05]  /*8440*/  BRA `(.L_x_218) ;  /* 0xfffffff4009c7947 */ /* 0x000fea000383ffff */
.L_x_190:
[----:B0-----:R0:W1:Y:S02]  /*8450*/  SYNCS.PHASECHK.TRANS64.TRYWAIT P0, [R6+URZ], R3 ;  /* 0x00000003060075a7 */ /* 0x001064000800017f */
[----:B-1----:R-:W-:Y:S05]  /*8460*/  @!P0 NANOSLEEP.SYNCS 0x989680 ;  /* 0x009896800000895d */ /* 0x002fea0003900000 */
[----:B------:R-:W1:Y:S02]  /*8470*/  @!P0 SYNCS.PHASECHK.TRANS64 P0, [R6+URZ], R3 ;  /* 0x00000003060085a7 */ /* 0x000e64000800007f */
[----:B-1----:R-:W-:Y:S05]  /*8480*/  @!P0 BRA `(.L_x_190) ;  /* 0xfffffffc00f08947 */ /* 0x002fea000383ffff */
[----:B------:R-:W-:Y:S05]  /*8490*/  BRA `(.L_x_219) ;  /* 0xfffffff400ac7947 */ /* 0x000fea000383ffff */
.L_x_191:
[----:B-1----:R1:W2:Y:S02]  /*84a0*/  SYNCS.PHASECHK.TRANS64.TRYWAIT P0, [R7+URZ], R4 ;  /* 0x00000004070075a7 */ /* 0x0022a4000800017f */
[----:B--2---:R-:W-:Y:S05]  /*84b0*/  @!P0 NANOSLEEP.SYNCS 0x989680 ;  /* 0x009896800000895d */ /* 0x004fea0003900000 */
[----:B------:R-:W2:Y:S02]  /*84c0*/  @!P0 SYNCS.PHASECHK.TRANS64 P0, [R7+URZ], R4 ;  /* 0x00000004070085a7 */ /* 0x000ea4000800007f */
[----:B--2---:R-:W-:Y:S05]  /*84d0*/  @!P0 BRA `(.L_x_191) ;  /* 0xfffffffc00f08947 */ /* 0x004fea000383ffff */
[----:B------:R-:W-:Y:S05]  /*84e0*/  BRA `(.L_x_220) ;  /* 0xfffffff400b47947 */ /* 0x000fea000383ffff */
.L_x_221:
[----:B------:R-:W-:-:S00]  /*84f0*/  BRA `(.L_x_221) ;  /* 0xfffffffc00fc7947 */ /* 0x000fc0000383ffff */
[----:B------:R-:W-:-:S00]  /*8500*/  NOP ;  /* 0x0000000000007918 */ /* 0x000fc00000000000 */
[----:B------:R-:W-:-:S00]  /*8510*/  NOP ;  /* 0x0000000000007918 */ /* 0x000fc00000000000 */
[----:B------:R-:W-:-:S00]  /*8520*/  NOP ;  /* 0x0000000000007918 */ /* 0x000fc00000000000 */
[----:B------:R-:W-:-:S00]  /*8530*/  NOP ;  /* 0x0000000000007918 */ /* 0x000fc00000000000 */
[----:B------:R-:W-:-:S00]  /*8540*/  NOP ;  /* 0x0000000000007918 */ /* 0x000fc00000000000 */
[----:B------:R-:W-:-:S00]  /*8550*/  NOP ;  /* 0x0000000000007918 */ /* 0x000fc00000000000 */
[----:B------:R-:W-:-:S00]  /*8560*/  NOP ;  /* 0x0000000000007918 */ /* 0x000fc00000000000 */
[----:B------:R-:W-:-:S00]  /*8570*/  NOP ;  /* 0x0000000000007918 */ /* 0x000fc00000000000 */
.L_x_222:


//--------------------- .nv.global.init           --------------------------
	.section	.nv.global.init,"aw",@progbits
.nv.global.init:
	.type		$str$22,@object
	.size		$str$22,($str$23 - $str$22)
$str$22:
        /*0000*/ 	.byte	0x6b, 0x5f, 0x74, 0x69, 0x6c, 0x65, 0x5f, 0x63, 0x6f, 0x75, 0x6e, 0x74, 0x20, 0x3e, 0x3d, 0x20
        /*0010*/ 	.byte	0x31, 0x00
	.type		$str$23,@object
	.size		$str$23,(__unnamed_1 - $str$23)
$str$23:
        /*0012*/ 	.byte	0x2f, 0x74, 0x6d, 0x70, 0x2f, 0x63, 0x75, 0x74, 0x6c, 0x61, 0x73, 0x73, 0x5f, 0x73, 0x77, 0x65
        /*0022*/ 	.byte	0x65, 0x70, 0x5f, 0x73, 0x72, 0x63, 0x2f, 0x69, 0x6e, 0x63, 0x6c, 0x75, 0x64, 0x65, 0x2f, 0x63
        /*0032*/ 	.byte	0x75, 0x74, 0x6c, 0x61, 0x73, 0x73, 0x2f, 0x67, 0x65, 0x6d, 0x6d, 0x2f, 0x63, 0x6f, 0x6c, 0x6c
        /*0042*/ 	.byte	0x65, 0x63, 0x74, 0x69, 0x76, 0x65, 0x2f, 0x73, 0x6d, 0x39, 0x30, 0x5f, 0x6d, 0x6d, 0x61, 0x5f
        /*0052*/ 	.byte	0x74, 0x6d, 0x61, 0x5f, 0x67, 0x6d, 0x6d, 0x61, 0x5f, 0x73, 0x73, 0x5f, 0x77, 0x61, 0x72, 0x70
        /*0062*/ 	.byte	0x73, 0x70, 0x65, 0x63, 0x69, 0x61, 0x6c, 0x69, 0x7a, 0x65, 0x64, 0x2e, 0x68, 0x70, 0x70, 0x00
	.type		__unnamed_1,@object
	.size		__unnamed_1,(.L_0 - __unnamed_1)
__unnamed_1:
        /*0072*/ 	.byte	0x76, 0x6f, 0x69, 0x64, 0x20, 0x63, 0x75, 0x74, 0x6c, 0x61, 0x73, 0x73, 0x3a, 0x3a, 0x67, 0x65
        /* <DEDUP_REMOVED lines=172> */
        /*0b42*/ 	.byte	0x74, 0x79, 0x5d, 0x00
.L_0:


//--------------------- .nv.shared._ZN7cutlass13device_kernelINS_4gemm6kernel13GemmUniversalIN4cute5tupleIJiiiiEEENS1_10collective13CollectiveMmaINS1_34MainloopSm90TmaGmmaWarpSpecializedILi20ENS5_IJNS4_1CILi2EEENSA_ILi1EEESC_EEENS1_32KernelTmaWarpSpecializedPingpongEEENS5_IJNSA_ILi64EEENSA_ILi112EEESG_EEEaNS5_IJlSC_lEEEaSJ_NS4_8TiledMMAINS4_8MMA_AtomIJNS4_4SM904GMMA26MMA_64x16x32_S32S8S8_SS_TNEEEENS4_6LayoutINS5_IJSC_SC_SC_EEENS5_IJNSA_ILi0EEESS_SS_EEEEENS5_IJNS4_10UnderscoreESV_SV_EEEEENS4_13SM90_TMA_LOADENS4_14ComposedLayoutINS4_7SwizzleILi2ELi4ELi3EEENS4_18smem_ptr_flag_bitsILi8EEENSQ_INS5_IJNSA_ILi8EEESG_EEENS5_IJSG_SC_EEEEEEEvNS4_8identityENS4_23SM90_TMA_LOAD_MULTICASTES18_vS19_EENS_8epilogue10collective6detail29Sm90TmaWarpSpecializedAdapterINS1D_15DefaultEpilogueIaSJ_SJ_NS1C_6thread17LinearCombinationIaLi1EiiLNS1H_9ScaleType4KindE0ELNS_15FloatRoundStyleE2EaEENS1_15EpilogueDefaultEEEEEvvEEEEvNT_6ParamsE --------------------------
	.section	.nv.shared._ZN7cutlass13device_kernelINS_4gemm6kernel13GemmUniversalIN4cute5tupleIJiiiiEEENS1_10collective13CollectiveMmaINS1_34MainloopSm90TmaGmmaWarpSpecializedILi20ENS5_IJNS4_1CILi2EEENSA_ILi1EEESC_EEENS1_32KernelTmaWarpSpecializedPingpongEEENS5_IJNSA_ILi64EEENSA_ILi112EEESG_EEEaNS5_IJlSC_lEEEaSJ_NS4_8TiledMMAINS4_8MMA_AtomIJNS4_4SM904GMMA26MMA_64x16x32_S32S8S8_SS_TNEEEENS4_6LayoutINS5_IJSC_SC_SC_EEENS5_IJNSA_ILi0EEESS_SS_EEEEENS5_IJNS4_10UnderscoreESV_SV_EEEEENS4_13SM90_TMA_LOADENS4_14ComposedLayoutINS4_7SwizzleILi2ELi4ELi3EEENS4_18smem_ptr_flag_bitsILi8EEENSQ_INS5_IJNSA_ILi8EEESG_EEENS5_IJSG_SC_EEEEEEEvNS4_8identityENS4_23SM90_TMA_LOAD_MULTICASTES18_vS19_EENS_8epilogue10collective6detail29Sm90TmaWarpSpecializedAdapterINS1D_15DefaultEpilogueIaSJ_SJ_NS1C_6thread17LinearCombinationIaLi1EiiLNS1H_9ScaleType4KindE0ELNS_15FloatRoundStyleE2EaEENS1_15EpilogueDefaultEEEEEvvEEEEvNT_6ParamsE,"aw",@nobits
	.sectionflags	@""
	.align	16
	.zero		1024


//--------------------- .nv.shared.reserved.0     --------------------------
	.section	.nv.shared.reserved.0,"aw",@nobits
	.weak		__nv_reservedSMEM_offset_0_alias
	.size		__nv_reservedSMEM_offset_0_alias, 0, 0
	.other		__nv_reservedSMEM_offset_0_alias,@"STO_CUDA_RESERVED_SHARED STV_DEFAULT"
__nv_reservedSMEM_offset_0_alias:
	.zero		0


//--------------------- .nv.global                --------------------------
	.section	.nv.global,"aw",@nobits
.nv.global:
	.type		_ZN39_INTERNAL_5434cf2e_4_k_cu_baa267f6_92044cute1_E,@object
	.size		_ZN39_INTERNAL_5434cf2e_4_k_cu_baa267f6_92044cute1_E,(_ZN39_INTERNAL_5434cf2e_4_k_cu_baa267f6_92044cuda3std3__45__cpo6cbeginE - _ZN39_INTERNAL_5434cf2e_4_k_cu_baa267f6_92044cute1_E)
_ZN39_INTERNAL_5434cf2e_4_k_cu_baa267f6_92044cute1_E:
	.zero		1
	.type		_ZN39_INTERNAL_5434cf2e_4_k_cu_baa267f6_92044cuda3std3__45__cpo6cbeginE,@object
	.size		_ZN39_INTERNAL_5434cf2e_4_k_cu_baa267f6_92044cuda3std3__45__cpo6cbeginE,(_ZN39_INTERNAL_5434cf2e_4_k_cu_baa267f6_92044cuda3std3__48in_placeE - _ZN39_INTERNAL_5434cf2e_4_k_cu_baa267f6_92044cuda3std3__45__cpo6cbeginE)
_ZN39_INTERNAL_5434cf2e_4_k_cu_baa267f6_92044cuda3std3__45__cpo6cbeginE:
	.zero		1
	.type		_ZN39_INTERNAL_5434cf2e_4_k_cu_baa267f6_92044cuda3std3__48in_placeE,@object
	.size		_ZN39_INTERNAL_5434cf2e_4_k_cu_baa267f6_92044cuda3std3__48in_placeE,(_ZN39_INTERNAL_5434cf2e_4_k_cu_baa267f6_92044cuda3std6ranges3__45__cpo9iter_moveE - _ZN39_INTERNAL_5434cf2e_4_k_cu_baa267f6_92044cuda3std3__48in_placeE)
_ZN39_INTERNAL_5434cf2e_4_k_cu_baa267f6_92044cuda3std3__48in_placeE:
	.zero		1
	.type		_ZN39_INTERNAL_5434cf2e_4_k_cu_baa267f6_92044cuda3std6ranges3__45__cpo9iter_moveE,@object
	.size		_ZN39_INTERNAL_5434cf2e_4_k_cu_baa267f6_92044cuda3std6ranges3__45__cpo9iter_moveE,(_ZN39_INTERNAL_5434cf2e_4_k_cu_baa267f6_92044cuda3std3__45__cpo5beginE - _ZN39_INTERNAL_5434cf2e_4_k_cu_baa267f6_92044cuda3std6ranges3__45__cpo9iter_moveE)
_ZN39_INTERNAL_5434cf2e_4_k_cu_baa267f6_92044cuda3std6ranges3__45__cpo9iter_moveE:
	.zero		1
	.type		_ZN39_INTERNAL_5434cf2e_4_k_cu_baa267f6_92044cuda3std3__45__cpo5beginE,@object
	.size		_ZN39_INTERNAL_5434cf2e_4_k_cu_baa267f6_92044cuda3std3__45__cpo5beginE,(_ZN39_INTERNAL_5434cf2e_4_k_cu_baa267f6_92044cuda3std3__441_GLOBAL__N__5434cf2e_4_k_cu_baa267f6_92046ignoreE - _ZN39_INTERNAL_5434cf2e_4_k_cu_baa267f6_92044cuda3std3__45__cpo5beginE)
_ZN39_INTERNAL_5434cf2e_4_k_cu_baa267f6_92044cuda3std3__45__cpo5beginE:
	.zero		1
	.type		_ZN39_INTERNAL_5434cf2e_4_k_cu_baa267f6_92044cuda3std3__441_GLOBAL__N__5434cf2e_4_k_cu_baa267f6_92046ignoreE,@object
	.size		_ZN39_INTERNAL_5434cf2e_4_k_cu_baa267f6_92044cuda3std3__441_GLOBAL__N__5434cf2e_4_k_cu_baa267f6_92046ignoreE,(_ZN39_INTERNAL_5434cf2e_4_k_cu_baa267f6_92044cute7productE - _ZN39_INTERNAL_5434cf2e_4_k_cu_baa267f6_92044cuda3std3__441_GLOBAL__N__5434cf2e_4_k_cu_baa267f6_92046ignoreE)
_ZN39_INTERNAL_5434cf2e_4_k_cu_baa267f6_92044cuda3std3__441_GLOBAL__N__5434cf2e_4_k_cu_baa267f6_92046ignoreE:
	.zero		1
	.type		_ZN39_INTERNAL_5434cf2e_4_k_cu_baa267f6_92044cute7productE,@object
	.size		_ZN39_INTERNAL_5434cf2e_4_k_cu_baa267f6_92044cute7productE,(_ZN39_INTERNAL_5434cf2e_4_k_cu_baa267f6_92044cuda3std3__45__cpo3endE - _ZN39_INTERNAL_5434cf2e_4_k_cu_baa267f6_92044cute7productE)
_ZN39_INTERNAL_5434cf2e_4_k_cu_baa267f6_92044cute7productE:
	.zero		1
	.type		_ZN39_INTERNAL_5434cf2e_4_k_cu_baa267f6_92044cuda3std3__45__cpo3endE,@object
	.size		_ZN39_INTERNAL_5434cf2e_4_k_cu_baa267f6_92044cuda3std3__45__cpo3endE,(_ZN39_INTERNAL_5434cf2e_4_k_cu_baa267f6_92044cuda3std3__419piecewise_constructE - _ZN39_INTERNAL_5434cf2e_4_k_cu_baa267f6_92044cuda3std3__45__cpo3endE)
_ZN39_INTERNAL_5434cf2e_4_k_cu_baa267f6_92044cuda3std3__45__cpo3endE:
	.zero		1
	.type		_ZN39_INTERNAL_5434cf2e_4_k_cu_baa267f6_92044cuda3std3__419piecewise_constructE,@object
	.size		_ZN39_INTERNAL_5434cf2e_4_k_cu_baa267f6_92044cuda3std3__419piecewise_constructE,(_ZN39_INTERNAL_5434cf2e_4_k_cu_baa267f6_92044cuda3std3__45__cpo4cendE - _ZN39_INTERNAL_5434cf2e_4_k_cu_baa267f6_92044cuda3std3__419piecewise_constructE)
_ZN39_INTERNAL_5434cf2e_4_k_cu_baa267f6_92044cuda3std3__419piecewise_constructE:
	.zero		1
	.type		_ZN39_INTERNAL_5434cf2e_4_k_cu_baa267f6_92044cuda3std3__45__cpo4cendE,@object
	.size		_ZN39_INTERNAL_5434cf2e_4_k_cu_baa267f6_92044cuda3std3__45__cpo4cendE,(_ZN39_INTERNAL_5434cf2e_4_k_cu_baa267f6_92044cuda3std6ranges3__45__cpo4swapE - _ZN39_INTERNAL_5434cf2e_4_k_cu_baa267f6_92044cuda3std3__45__cpo4cendE)
_ZN39_INTERNAL_5434cf2e_4_k_cu_baa267f6_92044cuda3std3__45__cpo4cendE:
	.zero		1
	.type		_ZN39_INTERNAL_5434cf2e_4_k_cu_baa267f6_92044cuda3std6ranges3__45__cpo4swapE,@object
	.size		_ZN39_INTERNAL_5434cf2e_4_k_cu_baa267f6_92044cuda3std6ranges3__45__cpo4swapE,(.L_8 - _ZN39_INTERNAL_5434cf2e_4_k_cu_baa267f6_92044cuda3std6ranges3__45__cpo4swapE)
_ZN39_INTERNAL_5434cf2e_4_k_cu_baa267f6_92044cuda3std6ranges3__45__cpo4swapE:
	.zero		1
.L_8:


//--------------------- .nv.constant0._ZN7cutlass13device_kernelINS_4gemm6kernel13GemmUniversalIN4cute5tupleIJiiiiEEENS1_10collective13CollectiveMmaINS1_34MainloopSm90TmaGmmaWarpSpecializedILi20ENS5_IJNS4_1CILi2EEENSA_ILi1EEESC_EEENS1_32KernelTmaWarpSpecializedPingpongEEENS5_IJNSA_ILi64EEENSA_ILi112EEESG_EEEaNS5_IJlSC_lEEEaSJ_NS4_8TiledMMAINS4_8MMA_AtomIJNS4_4SM904GMMA26MMA_64x16x32_S32S8S8_SS_TNEEEENS4_6LayoutINS5_IJSC_SC_SC_EEENS5_IJNSA_ILi0EEESS_SS_EEEEENS5_IJNS4_10UnderscoreESV_SV_EEEEENS4_13SM90_TMA_LOADENS4_14ComposedLayoutINS4_7SwizzleILi2ELi4ELi3EEENS4_18smem_ptr_flag_bitsILi8EEENSQ_INS5_IJNSA_ILi8EEESG_EEENS5_IJSG_SC_EEEEEEEvNS4_8identityENS4_23SM90_TMA_LOAD_MULTICASTES18_vS19_EENS_8epilogue10collective6detail29Sm90TmaWarpSpecializedAdapterINS1D_15DefaultEpilogueIaSJ_SJ_NS1C_6thread17LinearCombinationIaLi1EiiLNS1H_9ScaleType4KindE0ELNS_15FloatRoundStyleE2EaEENS1_15EpilogueDefaultEEEEEvvEEEEvNT_6ParamsE --------------------------
	.section	.nv.constant0._ZN7cutlass13device_kernelINS_4gemm6kernel13GemmUniversalIN4cute5tupleIJiiiiEEENS1_10collective13CollectiveMmaINS1_34MainloopSm90TmaGmmaWarpSpecializedILi20ENS5_IJNS4_1CILi2EEENSA_ILi1EEESC_EEENS1_32KernelTmaWarpSpecializedPingpongEEENS5_IJNSA_ILi64EEENSA_ILi112EEESG_EEEaNS5_IJlSC_lEEEaSJ_NS4_8TiledMMAINS4_8MMA_AtomIJNS4_4SM904GMMA26MMA_64x16x32_S32S8S8_SS_TNEEEENS4_6LayoutINS5_IJSC_SC_SC_EEENS5_IJNSA_ILi0EEESS_SS_EEEEENS5_IJNS4_10UnderscoreESV_SV_EEEEENS4_13SM90_TMA_LOADENS4_14ComposedLayoutINS4_7SwizzleILi2ELi4ELi3EEENS4_18smem_ptr_flag_bitsILi8EEENSQ_INS5_IJNSA_ILi8EEESG_EEENS5_IJSG_SC_EEEEEEEvNS4_8identityENS4_23SM90_TMA_LOAD_MULTICASTES18_vS19_EENS_8epilogue10collective6detail29Sm90TmaWarpSpecializedAdapterINS1D_15DefaultEpilogueIaSJ_SJ_NS1C_6thread17LinearCombinationIaLi1EiiLNS1H_9ScaleType4KindE0ELNS_15FloatRoundStyleE2EaEENS1_15EpilogueDefaultEEEEEvvEEEEvNT_6ParamsE,"a",@progbits
	.sectionflags	@""
	.align	4
.nv.constant0._ZN7cutlass13device_kernelINS_4gemm6kernel13GemmUniversalIN4cute5tupleIJiiiiEEENS1_10collective13CollectiveMmaINS1_34MainloopSm90TmaGmmaWarpSpecializedILi20ENS5_IJNS4_1CILi2EEENSA_ILi1EEESC_EEENS1_32KernelTmaWarpSpecializedPingpongEEENS5_IJNSA_ILi64EEENSA_ILi112EEESG_EEEaNS5_IJlSC_lEEEaSJ_NS4_8TiledMMAINS4_8MMA_AtomIJNS4_4SM904GMMA26MMA_64x16x32_S32S8S8_SS_TNEEEENS4_6LayoutINS5_IJSC_SC_SC_EEENS5_IJNSA_ILi0EEESS_SS_EEEEENS5_IJNS4_10UnderscoreESV_SV_EEEEENS4_13SM90_TMA_LOADENS4_14ComposedLayoutINS4_7SwizzleILi2ELi4ELi3EEENS4_18smem_ptr_flag_bitsILi8EEENSQ_INS5_IJNSA_ILi8EEESG_EEENS5_IJSG_SC_EEEEEEEvNS4_8identityENS4_23SM90_TMA_LOAD_MULTICASTES18_vS19_EENS_8epilogue10collective6detail29Sm90TmaWarpSpecializedAdapterINS1D_15DefaultEpilogueIaSJ_SJ_NS1C_6thread17LinearCombinationIaLi1EiiLNS1H_9ScaleType4KindE0ELNS_15FloatRoundStyleE2EaEENS1_15EpilogueDefaultEEEEEvvEEEEvNT_6ParamsE:
	.zero		1664


//--------------------- SYMBOLS --------------------------

	.type		.nv.reservedSmem.offset0,@object
	.size		.nv.reservedSmem.offset0,0x4
	.type		__assertfail,@function
